//
// Generated by NVIDIA NVVM Compiler
//
// Compiler Build ID: CL-36424714
// Cuda compilation tools, release 13.0, V13.0.88
// Based on NVVM 20.0.0
//

.version 9.0
.target sm_100
.address_size 64

	// .globl	_Z14histogram_cudaPiPfmffii
.extern .func  (.param .b64 func_retval0) malloc
(
	.param .b64 malloc_param_0
)
;
.extern .func  (.param .b32 func_retval0) vprintf
(
	.param .b64 vprintf_param_0,
	.param .b64 vprintf_param_1
)
;
.global .align 1 .b8 $str[15] = {66, 105, 110, 32, 115, 105, 122, 101, 32, 58, 32, 37, 102, 10};
.extern .shared .align 16 .b8 s_bins[];

.visible .entry _Z14histogram_cudaPiPfmffii(
	.param .u64 .ptr .align 1 _Z14histogram_cudaPiPfmffii_param_0,
	.param .u64 .ptr .align 1 _Z14histogram_cudaPiPfmffii_param_1,
	.param .u64 _Z14histogram_cudaPiPfmffii_param_2,
	.param .f32 _Z14histogram_cudaPiPfmffii_param_3,
	.param .f32 _Z14histogram_cudaPiPfmffii_param_4,
	.param .u32 _Z14histogram_cudaPiPfmffii_param_5,
	.param .u32 _Z14histogram_cudaPiPfmffii_param_6
)
{
	.local .align 8 .b8 	__local_depot0[8];
	.reg .b64 	%SP;
	.reg .b64 	%SPL;
	.reg .pred 	%p<61>;
	.reg .b32 	%r<363>;
	.reg .b32 	%f<6>;
	.reg .b64 	%rd<107>;
	.reg .b64 	%fd<2>;

	mov.u64 	%SPL, __local_depot0;
	cvta.local.u64 	%SP, %SPL;
	ld.param.u64 	%rd31, [_Z14histogram_cudaPiPfmffii_param_0];
	ld.param.u64 	%rd29, [_Z14histogram_cudaPiPfmffii_param_1];
	ld.param.u64 	%rd30, [_Z14histogram_cudaPiPfmffii_param_2];
	ld.param.f32 	%f1, [_Z14histogram_cudaPiPfmffii_param_3];
	ld.param.f32 	%f2, [_Z14histogram_cudaPiPfmffii_param_4];
	ld.param.u32 	%r71, [_Z14histogram_cudaPiPfmffii_param_5];
	cvta.to.global.u64 	%rd1, %rd31;
	mov.u32 	%r1, %ctaid.x;
	mov.u32 	%r72, %ntid.x;
	mov.u32 	%r2, %tid.x;
	mad.lo.s32 	%r73, %r1, %r72, %r2;
	mul.lo.s32 	%r3, %r73, 30;
	cvt.s64.s32 	%rd2, %r71;
	mul.wide.s32 	%rd32, %r71, 4;
	{ // callseq 0, 0
	.param .b64 param0;
	st.param.b64 	[param0], %rd32;
	.param .b64 retval0;
	call.uni (retval0), 
	malloc, 
	(
	param0
	);
	ld.param.b64 	%rd33, [retval0];
	} // callseq 0
	setp.ne.s32 	%p1, %r3, 0;
	@%p1 bra 	$L__BB0_2;
	add.u64 	%rd34, %SP, 0;
	add.u64 	%rd35, %SPL, 0;
	cvt.f64.f32 	%fd1, %f1;
	st.local.f64 	[%rd35], %fd1;
	mov.u64 	%rd36, $str;
	cvta.global.u64 	%rd37, %rd36;
	{ // callseq 1, 0
	.param .b64 param0;
	st.param.b64 	[param0], %rd37;
	.param .b64 param1;
	st.param.b64 	[param1], %rd34;
	.param .b32 retval0;
	call.uni (retval0), 
	vprintf, 
	(
	param0, 
	param1
	);
	ld.param.b32 	%r74, [retval0];
	} // callseq 1
$L__BB0_2:
	setp.lt.s32 	%p2, %r71, 1;
	@%p2 bra 	$L__BB0_22;
	and.b32  	%r4, %r71, 15;
	setp.lt.u32 	%p3, %r71, 16;
	mov.b32 	%r342, 0;
	@%p3 bra 	$L__BB0_6;
	and.b32  	%r342, %r71, 2147483632;
	mov.b32 	%r349, 0;
$L__BB0_5:
	.pragma "nounroll";
	mul.wide.u32 	%rd38, %r349, 4;
	add.s64 	%rd39, %rd33, %rd38;
	mov.b32 	%r78, 0;
	st.u32 	[%rd39], %r78;
	st.u32 	[%rd39+4], %r78;
	st.u32 	[%rd39+8], %r78;
	st.u32 	[%rd39+12], %r78;
	st.u32 	[%rd39+16], %r78;
	st.u32 	[%rd39+20], %r78;
	st.u32 	[%rd39+24], %r78;
	st.u32 	[%rd39+28], %r78;
	st.u32 	[%rd39+32], %r78;
	st.u32 	[%rd39+36], %r78;
	st.u32 	[%rd39+40], %r78;
	st.u32 	[%rd39+44], %r78;
	st.u32 	[%rd39+48], %r78;
	st.u32 	[%rd39+52], %r78;
	st.u32 	[%rd39+56], %r78;
	st.u32 	[%rd39+60], %r78;
	add.s32 	%r349, %r349, 16;
	setp.eq.s32 	%p4, %r349, %r342;
	@%p4 bra 	$L__BB0_6;
	bra.uni 	$L__BB0_5;
$L__BB0_6:
	setp.eq.s32 	%p5, %r4, 0;
	@%p5 bra 	$L__BB0_15;
	and.b32  	%r7, %r71, 7;
	setp.lt.u32 	%p6, %r4, 8;
	@%p6 bra 	$L__BB0_9;
	mul.wide.u32 	%rd40, %r342, 4;
	add.s64 	%rd41, %rd33, %rd40;
	mov.b32 	%r79, 0;
	st.u32 	[%rd41], %r79;
	st.u32 	[%rd41+4], %r79;
	st.u32 	[%rd41+8], %r79;
	st.u32 	[%rd41+12], %r79;
	st.u32 	[%rd41+16], %r79;
	st.u32 	[%rd41+20], %r79;
	st.u32 	[%rd41+24], %r79;
	st.u32 	[%rd41+28], %r79;
	add.s32 	%r342, %r342, 8;
$L__BB0_9:
	setp.eq.s32 	%p7, %r7, 0;
	@%p7 bra 	$L__BB0_15;
	and.b32  	%r10, %r71, 3;
	setp.lt.u32 	%p8, %r7, 4;
	@%p8 bra 	$L__BB0_12;
	mul.wide.u32 	%rd42, %r342, 4;
	add.s64 	%rd43, %rd33, %rd42;
	mov.b32 	%r80, 0;
	st.u32 	[%rd43], %r80;
	st.u32 	[%rd43+4], %r80;
	st.u32 	[%rd43+8], %r80;
	st.u32 	[%rd43+12], %r80;
	add.s32 	%r342, %r342, 4;
$L__BB0_12:
	setp.eq.s32 	%p9, %r10, 0;
	@%p9 bra 	$L__BB0_15;
	mov.b32 	%r346, 0;
$L__BB0_14:
	.pragma "nounroll";
	mul.wide.u32 	%rd44, %r342, 4;
	add.s64 	%rd45, %rd33, %rd44;
	mov.b32 	%r82, 0;
	st.u32 	[%rd45], %r82;
	add.s32 	%r342, %r342, 1;
	add.s32 	%r346, %r346, 1;
	setp.ne.s32 	%p10, %r346, %r10;
	@%p10 bra 	$L__BB0_14;
$L__BB0_15:
	cvta.to.global.u64 	%rd4, %rd29;
	mov.b32 	%r347, 0;
$L__BB0_16:
	add.s32 	%r85, %r347, %r3;
	cvt.s64.s32 	%rd5, %r85;
	mul.wide.s32 	%rd46, %r85, 4;
	add.s64 	%rd6, %rd4, %rd46;
	mov.b32 	%r348, 0;
$L__BB0_17:
	setp.le.u64 	%p11, %rd30, %rd5;
	@%p11 bra 	$L__BB0_20;
	ld.global.f32 	%f3, [%rd6];
	add.s32 	%r86, %r348, 1;
	cvt.rn.f32.u32 	%f4, %r86;
	fma.rn.f32 	%f5, %f1, %f4, %f2;
	setp.gtu.f32 	%p12, %f3, %f5;
	@%p12 bra 	$L__BB0_20;
	mul.wide.u32 	%rd47, %r348, 4;
	add.s64 	%rd48, %rd33, %rd47;
	ld.u32 	%r87, [%rd48];
	add.s32 	%r88, %r87, 1;
	st.u32 	[%rd48], %r88;
	bra.uni 	$L__BB0_21;
$L__BB0_20:
	add.s32 	%r348, %r348, 1;
	setp.ne.s32 	%p13, %r348, %r71;
	@%p13 bra 	$L__BB0_17;
$L__BB0_21:
	add.s32 	%r347, %r347, 1;
	setp.eq.s32 	%p14, %r347, 30;
	@%p14 bra 	$L__BB0_22;
	bra.uni 	$L__BB0_16;
$L__BB0_22:
	setp.lt.s32 	%p15, %r71, 1;
	bar.sync 	0;
	@%p15 bra 	$L__BB0_35;
	and.b32  	%r23, %r71, 15;
	setp.lt.u32 	%p16, %r71, 16;
	mov.b32 	%r352, 0;
	@%p16 bra 	$L__BB0_26;
	and.b32  	%r352, %r71, 2147483632;
	mov.b32 	%r350, 0;
	mov.u32 	%r95, s_bins;
$L__BB0_25:
	.pragma "nounroll";
	mul.wide.u32 	%rd49, %r350, 4;
	add.s64 	%rd50, %rd33, %rd49;
	ld.u32 	%r91, [%rd50];
	shl.b32 	%r92, %r350, 2;
	add.s32 	%r93, %r92, %r2;
	shl.b32 	%r94, %r93, 2;
	add.s32 	%r96, %r95, %r94;
	st.shared.u32 	[%r96], %r91;
	ld.u32 	%r97, [%rd50+4];
	st.shared.u32 	[%r96+16], %r97;
	ld.u32 	%r98, [%rd50+8];
	st.shared.u32 	[%r96+32], %r98;
	ld.u32 	%r99, [%rd50+12];
	st.shared.u32 	[%r96+48], %r99;
	ld.u32 	%r100, [%rd50+16];
	st.shared.u32 	[%r96+64], %r100;
	ld.u32 	%r101, [%rd50+20];
	st.shared.u32 	[%r96+80], %r101;
	ld.u32 	%r102, [%rd50+24];
	st.shared.u32 	[%r96+96], %r102;
	ld.u32 	%r103, [%rd50+28];
	st.shared.u32 	[%r96+112], %r103;
	ld.u32 	%r104, [%rd50+32];
	st.shared.u32 	[%r96+128], %r104;
	ld.u32 	%r105, [%rd50+36];
	st.shared.u32 	[%r96+144], %r105;
	ld.u32 	%r106, [%rd50+40];
	st.shared.u32 	[%r96+160], %r106;
	ld.u32 	%r107, [%rd50+44];
	st.shared.u32 	[%r96+176], %r107;
	ld.u32 	%r108, [%rd50+48];
	st.shared.u32 	[%r96+192], %r108;
	ld.u32 	%r109, [%rd50+52];
	st.shared.u32 	[%r96+208], %r109;
	ld.u32 	%r110, [%rd50+56];
	st.shared.u32 	[%r96+224], %r110;
	ld.u32 	%r111, [%rd50+60];
	st.shared.u32 	[%r96+240], %r111;
	add.s32 	%r350, %r350, 16;
	setp.ne.s32 	%p17, %r350, %r352;
	@%p17 bra 	$L__BB0_25;
$L__BB0_26:
	setp.eq.s32 	%p18, %r23, 0;
	@%p18 bra 	$L__BB0_35;
	and.b32  	%r28, %r71, 7;
	setp.lt.u32 	%p19, %r23, 8;
	@%p19 bra 	$L__BB0_29;
	mul.wide.u32 	%rd51, %r352, 4;
	add.s64 	%rd52, %rd33, %rd51;
	ld.u32 	%r112, [%rd52];
	shl.b32 	%r113, %r352, 2;
	add.s32 	%r114, %r113, %r2;
	shl.b32 	%r115, %r114, 2;
	mov.u32 	%r116, s_bins;
	add.s32 	%r117, %r116, %r115;
	st.shared.u32 	[%r117], %r112;
	ld.u32 	%r118, [%rd52+4];
	st.shared.u32 	[%r117+16], %r118;
	ld.u32 	%r119, [%rd52+8];
	st.shared.u32 	[%r117+32], %r119;
	ld.u32 	%r120, [%rd52+12];
	st.shared.u32 	[%r117+48], %r120;
	ld.u32 	%r121, [%rd52+16];
	st.shared.u32 	[%r117+64], %r121;
	ld.u32 	%r122, [%rd52+20];
	st.shared.u32 	[%r117+80], %r122;
	ld.u32 	%r123, [%rd52+24];
	st.shared.u32 	[%r117+96], %r123;
	ld.u32 	%r124, [%rd52+28];
	st.shared.u32 	[%r117+112], %r124;
	add.s32 	%r352, %r352, 8;
$L__BB0_29:
	setp.eq.s32 	%p20, %r28, 0;
	@%p20 bra 	$L__BB0_35;
	and.b32  	%r31, %r71, 3;
	setp.lt.u32 	%p21, %r28, 4;
	@%p21 bra 	$L__BB0_32;
	mul.wide.u32 	%rd53, %r352, 4;
	add.s64 	%rd54, %rd33, %rd53;
	ld.u32 	%r125, [%rd54];
	shl.b32 	%r126, %r352, 2;
	add.s32 	%r127, %r126, %r2;
	shl.b32 	%r128, %r127, 2;
	mov.u32 	%r129, s_bins;
	add.s32 	%r130, %r129, %r128;
	st.shared.u32 	[%r130], %r125;
	ld.u32 	%r131, [%rd54+4];
	st.shared.u32 	[%r130+16], %r131;
	ld.u32 	%r132, [%rd54+8];
	st.shared.u32 	[%r130+32], %r132;
	ld.u32 	%r133, [%rd54+12];
	st.shared.u32 	[%r130+48], %r133;
	add.s32 	%r352, %r352, 4;
$L__BB0_32:
	setp.eq.s32 	%p22, %r31, 0;
	@%p22 bra 	$L__BB0_35;
	mov.b32 	%r355, 0;
	mov.u32 	%r139, s_bins;
$L__BB0_34:
	.pragma "nounroll";
	mul.wide.u32 	%rd55, %r352, 4;
	add.s64 	%rd56, %rd33, %rd55;
	ld.u32 	%r135, [%rd56];
	shl.b32 	%r136, %r352, 2;
	add.s32 	%r137, %r136, %r2;
	shl.b32 	%r138, %r137, 2;
	add.s32 	%r140, %r139, %r138;
	st.shared.u32 	[%r140], %r135;
	add.s32 	%r352, %r352, 1;
	add.s32 	%r355, %r355, 1;
	setp.ne.s32 	%p23, %r355, %r31;
	@%p23 bra 	$L__BB0_34;
$L__BB0_35:
	bar.sync 	0;
	add.s64 	%rd7, %rd2, -1;
	and.b32  	%r38, %r71, 7;
	and.b32  	%r39, %r71, 3;
	cvt.u64.u32 	%rd58, %r71;
	and.b64  	%rd8, %rd2, -8;
	and.b64  	%rd9, %rd58, 1;
	and.b64  	%rd10, %rd2, -4;
	mov.b32 	%r356, 4;
	mov.b64 	%rd99, 2;
$L__BB0_36:
	mov.u64 	%rd11, %rd99;
	setp.eq.s32 	%p24, %r71, 0;
	cvt.u64.u32 	%rd59, %r2;
	add.s64 	%rd12, %rd11, %rd59;
	setp.gt.u64 	%p25, %rd12, 3;
	setp.le.u64 	%p26, %rd11, %rd59;
	or.pred  	%p27, %p25, %p26;
	or.pred  	%p28, %p27, %p24;
	@%p28 bra 	$L__BB0_70;
	and.b32  	%r143, %r356, -2147483647;
	setp.ne.s32 	%p29, %r143, 1;
	add.s64 	%rd13, %rd12, %rd11;
	add.s32 	%r144, %r356, -1;
	cvt.u64.u32 	%rd14, %r144;
	@%p29 bra 	$L__BB0_59;
	setp.lt.u64 	%p37, %rd7, 3;
	mov.b64 	%rd102, 0;
	@%p37 bra 	$L__BB0_49;
	mov.b64 	%rd100, 0;
$L__BB0_40:
	.pragma "nounroll";
	setp.ne.s64 	%p38, %rd13, %rd14;
	cvt.u32.u64 	%r231, %rd100;
	shl.b32 	%r232, %r231, 2;
	add.s32 	%r233, %r232, %r2;
	shl.b32 	%r234, %r233, 2;
	mov.u32 	%r235, s_bins;
	add.s32 	%r41, %r235, %r234;
	ld.shared.u32 	%r236, [%r41];
	shl.b64 	%rd66, %rd100, 2;
	cvt.u32.u64 	%r237, %rd12;
	cvt.u32.u64 	%r238, %rd66;
	add.s32 	%r239, %r237, %r238;
	shl.b32 	%r240, %r239, 2;
	add.s32 	%r42, %r235, %r240;
	ld.shared.u32 	%r241, [%r42];
	add.s32 	%r43, %r241, %r236;
	st.shared.u32 	[%r41], %r43;
	cvt.u32.u64 	%r242, %rd11;
	add.s32 	%r243, %r239, %r242;
	shl.b32 	%r244, %r243, 2;
	add.s32 	%r44, %r235, %r244;
	@%p38 bra 	$L__BB0_42;
	ld.shared.u32 	%r245, [%r44];
	add.s32 	%r246, %r245, %r43;
	st.shared.u32 	[%r41], %r246;
$L__BB0_42:
	ld.shared.u32 	%r247, [%r41+16];
	ld.shared.u32 	%r248, [%r42+16];
	add.s32 	%r45, %r248, %r247;
	st.shared.u32 	[%r41+16], %r45;
	@%p38 bra 	$L__BB0_44;
	ld.shared.u32 	%r249, [%r44+16];
	add.s32 	%r250, %r249, %r45;
	st.shared.u32 	[%r41+16], %r250;
$L__BB0_44:
	ld.shared.u32 	%r251, [%r41+32];
	ld.shared.u32 	%r252, [%r42+32];
	add.s32 	%r46, %r252, %r251;
	st.shared.u32 	[%r41+32], %r46;
	@%p38 bra 	$L__BB0_46;
	ld.shared.u32 	%r253, [%r44+32];
	add.s32 	%r254, %r253, %r46;
	st.shared.u32 	[%r41+32], %r254;
$L__BB0_46:
	ld.shared.u32 	%r255, [%r41+48];
	ld.shared.u32 	%r256, [%r42+48];
	add.s32 	%r47, %r256, %r255;
	st.shared.u32 	[%r41+48], %r47;
	@%p38 bra 	$L__BB0_48;
	ld.shared.u32 	%r257, [%r44+48];
	add.s32 	%r258, %r257, %r47;
	st.shared.u32 	[%r41+48], %r258;
$L__BB0_48:
	add.s64 	%rd100, %rd100, 4;
	setp.ne.s64 	%p42, %rd100, %rd10;
	mov.u64 	%rd102, %rd10;
	@%p42 bra 	$L__BB0_40;
$L__BB0_49:
	setp.eq.s32 	%p43, %r39, 0;
	@%p43 bra 	$L__BB0_70;
	setp.eq.s32 	%p44, %r39, 1;
	@%p44 bra 	$L__BB0_56;
	setp.ne.s64 	%p45, %rd13, %rd14;
	cvt.u32.u64 	%r259, %rd102;
	shl.b32 	%r260, %r259, 2;
	add.s32 	%r261, %r260, %r2;
	shl.b32 	%r262, %r261, 2;
	mov.u32 	%r263, s_bins;
	add.s32 	%r48, %r263, %r262;
	ld.shared.u32 	%r264, [%r48];
	shl.b64 	%rd67, %rd102, 2;
	cvt.u32.u64 	%r265, %rd12;
	cvt.u32.u64 	%r266, %rd67;
	add.s32 	%r267, %r265, %r266;
	shl.b32 	%r268, %r267, 2;
	add.s32 	%r49, %r263, %r268;
	ld.shared.u32 	%r269, [%r49];
	add.s32 	%r50, %r269, %r264;
	st.shared.u32 	[%r48], %r50;
	cvt.u32.u64 	%r270, %rd11;
	add.s32 	%r271, %r267, %r270;
	shl.b32 	%r272, %r271, 2;
	add.s32 	%r51, %r263, %r272;
	@%p45 bra 	$L__BB0_53;
	ld.shared.u32 	%r273, [%r51];
	add.s32 	%r274, %r273, %r50;
	st.shared.u32 	[%r48], %r274;
$L__BB0_53:
	ld.shared.u32 	%r275, [%r48+16];
	ld.shared.u32 	%r276, [%r49+16];
	add.s32 	%r52, %r276, %r275;
	st.shared.u32 	[%r48+16], %r52;
	@%p45 bra 	$L__BB0_55;
	ld.shared.u32 	%r277, [%r51+16];
	add.s32 	%r278, %r277, %r52;
	st.shared.u32 	[%r48+16], %r278;
$L__BB0_55:
	add.s64 	%rd102, %rd102, 2;
$L__BB0_56:
	setp.eq.s64 	%p47, %rd9, 0;
	@%p47 bra 	$L__BB0_70;
	setp.ne.s64 	%p48, %rd13, %rd14;
	cvt.u32.u64 	%r279, %rd102;
	shl.b32 	%r280, %r279, 2;
	add.s32 	%r281, %r280, %r2;
	shl.b32 	%r282, %r281, 2;
	mov.u32 	%r283, s_bins;
	add.s32 	%r53, %r283, %r282;
	ld.shared.u32 	%r284, [%r53];
	shl.b64 	%rd68, %rd102, 2;
	add.s64 	%rd20, %rd12, %rd68;
	cvt.u32.u64 	%r285, %rd20;
	shl.b32 	%r286, %r285, 2;
	add.s32 	%r287, %r283, %r286;
	ld.shared.u32 	%r288, [%r287];
	add.s32 	%r54, %r288, %r284;
	st.shared.u32 	[%r53], %r54;
	@%p48 bra 	$L__BB0_70;
	cvt.u32.u64 	%r289, %rd11;
	add.s32 	%r291, %r285, %r289;
	shl.b32 	%r292, %r291, 2;
	add.s32 	%r294, %r283, %r292;
	ld.shared.u32 	%r295, [%r294];
	add.s32 	%r296, %r295, %r54;
	st.shared.u32 	[%r53], %r296;
	bra.uni 	$L__BB0_70;
$L__BB0_59:
	setp.lt.u64 	%p30, %rd7, 7;
	mov.b64 	%rd105, 0;
	@%p30 bra 	$L__BB0_62;
	shl.b32 	%r145, %r2, 2;
	mov.u32 	%r146, s_bins;
	add.s32 	%r147, %r145, %r146;
	add.s32 	%r358, %r147, 64;
	cvt.u32.u64 	%r148, %rd11;
	add.s32 	%r149, %r2, %r148;
	shl.b32 	%r150, %r149, 2;
	add.s32 	%r151, %r146, %r150;
	add.s32 	%r357, %r151, 64;
	mov.u64 	%rd103, %rd8;
$L__BB0_61:
	.pragma "nounroll";
	ld.shared.u32 	%r152, [%r358+-64];
	ld.shared.u32 	%r153, [%r357+-64];
	add.s32 	%r154, %r153, %r152;
	st.shared.u32 	[%r358+-64], %r154;
	ld.shared.u32 	%r155, [%r358+-48];
	ld.shared.u32 	%r156, [%r357+-48];
	add.s32 	%r157, %r156, %r155;
	st.shared.u32 	[%r358+-48], %r157;
	ld.shared.u32 	%r158, [%r358+-32];
	ld.shared.u32 	%r159, [%r357+-32];
	add.s32 	%r160, %r159, %r158;
	st.shared.u32 	[%r358+-32], %r160;
	ld.shared.u32 	%r161, [%r358+-16];
	ld.shared.u32 	%r162, [%r357+-16];
	add.s32 	%r163, %r162, %r161;
	st.shared.u32 	[%r358+-16], %r163;
	ld.shared.u32 	%r164, [%r358];
	ld.shared.u32 	%r165, [%r357];
	add.s32 	%r166, %r165, %r164;
	st.shared.u32 	[%r358], %r166;
	ld.shared.u32 	%r167, [%r358+16];
	ld.shared.u32 	%r168, [%r357+16];
	add.s32 	%r169, %r168, %r167;
	st.shared.u32 	[%r358+16], %r169;
	ld.shared.u32 	%r170, [%r358+32];
	ld.shared.u32 	%r171, [%r357+32];
	add.s32 	%r172, %r171, %r170;
	st.shared.u32 	[%r358+32], %r172;
	ld.shared.u32 	%r173, [%r358+48];
	ld.shared.u32 	%r174, [%r357+48];
	add.s32 	%r175, %r174, %r173;
	st.shared.u32 	[%r358+48], %r175;
	add.s64 	%rd103, %rd103, -8;
	add.s32 	%r358, %r358, 128;
	add.s32 	%r357, %r357, 128;
	setp.ne.s64 	%p31, %rd103, 0;
	mov.u64 	%rd105, %rd8;
	@%p31 bra 	$L__BB0_61;
$L__BB0_62:
	setp.eq.s32 	%p32, %r38, 0;
	@%p32 bra 	$L__BB0_70;
	add.s32 	%r176, %r38, -1;
	setp.lt.u32 	%p33, %r176, 3;
	@%p33 bra 	$L__BB0_65;
	cvt.u32.u64 	%r177, %rd105;
	shl.b32 	%r178, %r177, 2;
	add.s32 	%r179, %r178, %r2;
	shl.b32 	%r180, %r179, 2;
	mov.u32 	%r181, s_bins;
	add.s32 	%r182, %r181, %r180;
	ld.shared.u32 	%r183, [%r182];
	shl.b64 	%rd61, %rd105, 2;
	cvt.u32.u64 	%r184, %rd12;
	cvt.u32.u64 	%r185, %rd61;
	add.s32 	%r186, %r184, %r185;
	shl.b32 	%r187, %r186, 2;
	add.s32 	%r188, %r181, %r187;
	ld.shared.u32 	%r189, [%r188];
	add.s32 	%r190, %r189, %r183;
	st.shared.u32 	[%r182], %r190;
	ld.shared.u32 	%r191, [%r182+16];
	ld.shared.u32 	%r192, [%r188+16];
	add.s32 	%r193, %r192, %r191;
	st.shared.u32 	[%r182+16], %r193;
	ld.shared.u32 	%r194, [%r182+32];
	ld.shared.u32 	%r195, [%r188+32];
	add.s32 	%r196, %r195, %r194;
	st.shared.u32 	[%r182+32], %r196;
	ld.shared.u32 	%r197, [%r182+48];
	ld.shared.u32 	%r198, [%r188+48];
	add.s32 	%r199, %r198, %r197;
	st.shared.u32 	[%r182+48], %r199;
	add.s64 	%rd105, %rd105, 4;
$L__BB0_65:
	setp.eq.s32 	%p34, %r39, 0;
	@%p34 bra 	$L__BB0_70;
	setp.eq.s32 	%p35, %r39, 1;
	@%p35 bra 	$L__BB0_68;
	cvt.u32.u64 	%r200, %rd105;
	shl.b32 	%r201, %r200, 2;
	add.s32 	%r202, %r201, %r2;
	shl.b32 	%r203, %r202, 2;
	mov.u32 	%r204, s_bins;
	add.s32 	%r205, %r204, %r203;
	ld.shared.u32 	%r206, [%r205];
	shl.b64 	%rd62, %rd105, 2;
	cvt.u32.u64 	%r207, %rd12;
	cvt.u32.u64 	%r208, %rd62;
	add.s32 	%r209, %r207, %r208;
	shl.b32 	%r210, %r209, 2;
	add.s32 	%r211, %r204, %r210;
	ld.shared.u32 	%r212, [%r211];
	add.s32 	%r213, %r212, %r206;
	st.shared.u32 	[%r205], %r213;
	ld.shared.u32 	%r214, [%r205+16];
	ld.shared.u32 	%r215, [%r211+16];
	add.s32 	%r216, %r215, %r214;
	st.shared.u32 	[%r205+16], %r216;
	add.s64 	%rd105, %rd105, 2;
$L__BB0_68:
	setp.eq.s64 	%p36, %rd9, 0;
	@%p36 bra 	$L__BB0_70;
	cvt.u32.u64 	%r217, %rd105;
	shl.b32 	%r218, %r217, 2;
	add.s32 	%r219, %r218, %r2;
	shl.b32 	%r220, %r219, 2;
	mov.u32 	%r221, s_bins;
	add.s32 	%r222, %r221, %r220;
	ld.shared.u32 	%r223, [%r222];
	shl.b64 	%rd63, %rd105, 2;
	cvt.u32.u64 	%r224, %rd12;
	cvt.u32.u64 	%r225, %rd63;
	add.s32 	%r226, %r224, %r225;
	shl.b32 	%r227, %r226, 2;
	add.s32 	%r228, %r221, %r227;
	ld.shared.u32 	%r229, [%r228];
	add.s32 	%r230, %r229, %r223;
	st.shared.u32 	[%r222], %r230;
$L__BB0_70:
	bar.sync 	0;
	cvt.u32.u64 	%r356, %rd11;
	shr.u64 	%rd99, %rd11, 1;
	setp.gt.u64 	%p49, %rd11, 1;
	@%p49 bra 	$L__BB0_36;
	setp.lt.s32 	%p50, %r71, 1;
	setp.ne.s32 	%p51, %r2, 0;
	or.pred  	%p52, %p51, %p50;
	@%p52 bra 	$L__BB0_83;
	mul.lo.s32 	%r62, %r71, %r1;
	setp.lt.u32 	%p53, %r71, 8;
	mov.b32 	%r361, 0;
	@%p53 bra 	$L__BB0_75;
	and.b32  	%r361, %r71, 2147483640;
	mov.b32 	%r359, 0;
$L__BB0_74:
	.pragma "nounroll";
	shl.b32 	%r299, %r359, 4;
	mov.u32 	%r300, s_bins;
	add.s32 	%r301, %r300, %r299;
	ld.shared.u32 	%r302, [%r301];
	add.s32 	%r303, %r359, %r62;
	mul.wide.u32 	%rd69, %r303, 4;
	add.s64 	%rd70, %rd1, %rd69;
	st.global.u32 	[%rd70], %r302;
	ld.shared.u32 	%r304, [%r301+16];
	add.s32 	%r305, %r303, 1;
	mul.wide.u32 	%rd71, %r305, 4;
	add.s64 	%rd72, %rd1, %rd71;
	st.global.u32 	[%rd72], %r304;
	ld.shared.u32 	%r306, [%r301+32];
	add.s32 	%r307, %r303, 2;
	mul.wide.u32 	%rd73, %r307, 4;
	add.s64 	%rd74, %rd1, %rd73;
	st.global.u32 	[%rd74], %r306;
	ld.shared.u32 	%r308, [%r301+48];
	add.s32 	%r309, %r303, 3;
	mul.wide.u32 	%rd75, %r309, 4;
	add.s64 	%rd76, %rd1, %rd75;
	st.global.u32 	[%rd76], %r308;
	ld.shared.u32 	%r310, [%r301+64];
	add.s32 	%r311, %r303, 4;
	mul.wide.u32 	%rd77, %r311, 4;
	add.s64 	%rd78, %rd1, %rd77;
	st.global.u32 	[%rd78], %r310;
	ld.shared.u32 	%r312, [%r301+80];
	add.s32 	%r313, %r303, 5;
	mul.wide.u32 	%rd79, %r313, 4;
	add.s64 	%rd80, %rd1, %rd79;
	st.global.u32 	[%rd80], %r312;
	ld.shared.u32 	%r314, [%r301+96];
	add.s32 	%r315, %r303, 6;
	mul.wide.u32 	%rd81, %r315, 4;
	add.s64 	%rd82, %rd1, %rd81;
	st.global.u32 	[%rd82], %r314;
	ld.shared.u32 	%r316, [%r301+112];
	add.s32 	%r317, %r303, 7;
	mul.wide.u32 	%rd83, %r317, 4;
	add.s64 	%rd84, %rd1, %rd83;
	st.global.u32 	[%rd84], %r316;
	add.s32 	%r359, %r359, 8;
	setp.ne.s32 	%p54, %r359, %r361;
	@%p54 bra 	$L__BB0_74;
$L__BB0_75:
	setp.eq.s32 	%p55, %r38, 0;
	@%p55 bra 	$L__BB0_83;
	setp.lt.u32 	%p56, %r38, 4;
	@%p56 bra 	$L__BB0_78;
	shl.b32 	%r318, %r361, 4;
	mov.u32 	%r319, s_bins;
	add.s32 	%r320, %r319, %r318;
	ld.shared.u32 	%r321, [%r320];
	add.s32 	%r322, %r361, %r62;
	mul.wide.u32 	%rd85, %r322, 4;
	add.s64 	%rd86, %rd1, %rd85;
	st.global.u32 	[%rd86], %r321;
	ld.shared.u32 	%r323, [%r320+16];
	add.s32 	%r324, %r322, 1;
	mul.wide.u32 	%rd87, %r324, 4;
	add.s64 	%rd88, %rd1, %rd87;
	st.global.u32 	[%rd88], %r323;
	ld.shared.u32 	%r325, [%r320+32];
	add.s32 	%r326, %r322, 2;
	mul.wide.u32 	%rd89, %r326, 4;
	add.s64 	%rd90, %rd1, %rd89;
	st.global.u32 	[%rd90], %r325;
	ld.shared.u32 	%r327, [%r320+48];
	add.s32 	%r328, %r322, 3;
	mul.wide.u32 	%rd91, %r328, 4;
	add.s64 	%rd92, %rd1, %rd91;
	st.global.u32 	[%rd92], %r327;
	add.s32 	%r361, %r361, 4;
$L__BB0_78:
	setp.eq.s32 	%p57, %r39, 0;
	@%p57 bra 	$L__BB0_83;
	setp.eq.s32 	%p58, %r39, 1;
	@%p58 bra 	$L__BB0_81;
	shl.b32 	%r329, %r361, 4;
	mov.u32 	%r330, s_bins;
	add.s32 	%r331, %r330, %r329;
	ld.shared.u32 	%r332, [%r331];
	add.s32 	%r333, %r361, %r62;
	mul.wide.u32 	%rd93, %r333, 4;
	add.s64 	%rd94, %rd1, %rd93;
	st.global.u32 	[%rd94], %r332;
	ld.shared.u32 	%r334, [%r331+16];
	add.s32 	%r335, %r333, 1;
	mul.wide.u32 	%rd95, %r335, 4;
	add.s64 	%rd96, %rd1, %rd95;
	st.global.u32 	[%rd96], %r334;
	add.s32 	%r361, %r361, 2;
$L__BB0_81:
	and.b32  	%r336, %r71, 1;
	setp.eq.b32 	%p59, %r336, 1;
	not.pred 	%p60, %p59;
	@%p60 bra 	$L__BB0_83;
	shl.b32 	%r337, %r361, 4;
	mov.u32 	%r338, s_bins;
	add.s32 	%r339, %r338, %r337;
	ld.shared.u32 	%r340, [%r339];
	add.s32 	%r341, %r361, %r62;
	mul.wide.u32 	%rd97, %r341, 4;
	add.s64 	%rd98, %rd1, %rd97;
	st.global.u32 	[%rd98], %r340;
$L__BB0_83:
	ret;

}


// ===== COMPILED SASS (sm_100) =====

	.target	sm_100

	.elftype	@"ET_EXEC"


//--------------------- .note.nv.tkinfo           --------------------------
	.section	.note.nv.tkinfo,"",@"SHT_NOTE"
	.sectionflags	@"SHF_NOTE_NV_TKINFO"
	.tkinfo
        /*0018*/ 	.word	0x00000002
        /*0030*/ 	.string	""
        /*0030*/ 	.string	"ptxas"
        /*0030*/ 	.string	"Cuda compilation tools, release 13.0, V13.0.88"
        /*0030*/ 	.string	"Build cuda_13.0.r13.0/compiler.36424714_0"
        /*0030*/ 	.string	"-arch sm_100 -m 64 "



//--------------------- .note.nv.cuinfo           --------------------------
	.section	.note.nv.cuinfo,"",@"SHT_NOTE"
	.sectionflags	@"SHF_NOTE_NV_CUINFO"
        /*0018*/ 	.short	0x0002
        /*001a*/ 	.short	0x0064
        /*001c*/ 	.short	0x0082
	.zero		2


//--------------------- .nv.info                  --------------------------
	.section	.nv.info,"",@"SHT_CUDA_INFO"
	.align	4


	//----- nvinfo : EIATTR_REGCOUNT
	.align		4
        /*0000*/ 	.byte	0x04, 0x2f
        /*0002*/ 	.short	(.L_2 - .L_1)
	.align		4
.L_1:
        /*0004*/ 	.word	index@(_Z14histogram_cudaPiPfmffii)
        /*0008*/ 	.word	0x00000020


	//----- nvinfo : EIATTR_FRAME_SIZE
	.align		4
.L_2:
        /*000c*/ 	.byte	0x04, 0x11
        /*000e*/ 	.short	(.L_4 - .L_3)
	.align		4
.L_3:
        /*0010*/ 	.word	index@(_Z14histogram_cudaPiPfmffii)
        /*0014*/ 	.word	0x00000008


	//----- nvinfo : EIATTR_MIN_STACK_SIZE
	.align		4
.L_4:
        /*0018*/ 	.byte	0x04, 0x12
        /*001a*/ 	.short	(.L_6 - .L_5)
	.align		4
.L_5:
        /*001c*/ 	.word	index@(_Z14histogram_cudaPiPfmffii)
        /*0020*/ 	.word	0x00000008
.L_6:


//--------------------- .nv.compat                --------------------------
	.section	.nv.compat,"",@"SHT_CUDA_COMPAT_INFO"
	.align	4
        /*0000*/ 	.byte	0x02, 0x09, 0x00, 0x00, 0x02, 0x02, 0x01, 0x00, 0x02, 0x05, 0x05, 0x00, 0x03, 0x07, 0x01, 0x01
        /*0010*/ 	.byte	0x02, 0x03, 0x00, 0x00, 0x02, 0x06, 0x01, 0x00, 0x04, 0x0b, 0x08, 0x00, 0x09, 0x00, 0x00, 0x00
        /*0020*/ 	.byte	0x00, 0x00, 0x00, 0x00


//--------------------- .nv.info._Z14histogram_cudaPiPfmffii --------------------------
	.section	.nv.info._Z14histogram_cudaPiPfmffii,"",@"SHT_CUDA_INFO"
	.sectionflags	@""
	.align	4


	//----- nvinfo : EIATTR_CUDA_API_VERSION
	.align		4
        /*0000*/ 	.byte	0x04, 0x37
        /*0002*/ 	.short	(.L_8 - .L_7)
.L_7:
        /*0004*/ 	.word	0x00000082


	//----- nvinfo : EIATTR_KPARAM_INFO
	.align		4
.L_8:
        /*0008*/ 	.byte	0x04, 0x17
        /*000a*/ 	.short	(.L_10 - .L_9)
.L_9:
        /*000c*/ 	.word	0x00000000
        /*0010*/ 	.short	0x0006
        /*0012*/ 	.short	0x0024
        /*0014*/ 	.byte	0x00, 0xf0, 0x11, 0x00


	//----- nvinfo : EIATTR_KPARAM_INFO
	.align		4
.L_10:
        /*0018*/ 	.byte	0x04, 0x17
        /*001a*/ 	.short	(.L_12 - .L_11)
.L_11:
        /*001c*/ 	.word	0x00000000
        /*0020*/ 	.short	0x0005
        /*0022*/ 	.short	0x0020
        /*0024*/ 	.byte	0x00, 0xf0, 0x11, 0x00


	//----- nvinfo : EIATTR_KPARAM_INFO
	.align		4
.L_12:
        /*0028*/ 	.byte	0x04, 0x17
        /*002a*/ 	.short	(.L_14 - .L_13)
.L_13:
        /*002c*/ 	.word	0x00000000
        /*0030*/ 	.short	0x0004
        /*0032*/ 	.short	0x001c
        /*0034*/ 	.byte	0x00, 0xf0, 0x11, 0x00


	//----- nvinfo : EIATTR_KPARAM_INFO
	.align		4
.L_14:
        /*0038*/ 	.byte	0x04, 0x17
        /*003a*/ 	.short	(.L_16 - .L_15)
.L_15:
        /*003c*/ 	.word	0x00000000
        /*0040*/ 	.short	0x0003
        /*0042*/ 	.short	0x0018
        /*0044*/ 	.byte	0x00, 0xf0, 0x11, 0x00


	//----- nvinfo : EIATTR_KPARAM_INFO
	.align		4
.L_16:
        /*0048*/ 	.byte	0x04, 0x17
        /*004a*/ 	.short	(.L_18 - .L_17)
.L_17:
        /*004c*/ 	.word	0x00000000
        /*0050*/ 	.short	0x0002
        /*0052*/ 	.short	0x0010
        /*0054*/ 	.byte	0x00, 0xf0, 0x21, 0x00


	//----- nvinfo : EIATTR_KPARAM_INFO
	.align		4
.L_18:
        /*0058*/ 	.byte	0x04, 0x17
        /*005a*/ 	.short	(.L_20 - .L_19)
.L_19:
        /*005c*/ 	.word	0x00000000
        /*0060*/ 	.short	0x0001
        /*0062*/ 	.short	0x0008
        /*0064*/ 	.byte	0x00, 0xf5, 0x21, 0x00


	//----- nvinfo : EIATTR_KPARAM_INFO
	.align		4
.L_20:
        /*0068*/ 	.byte	0x04, 0x17
        /*006a*/ 	.short	(.L_22 - .L_21)
.L_21:
        /*006c*/ 	.word	0x00000000
        /*0070*/ 	.short	0x0000
        /*0072*/ 	.short	0x0000
        /*0074*/ 	.byte	0x00, 0xf5, 0x21, 0x00


	//----- nvinfo : EIATTR_SPARSE_MMA_MASK
	.align		4
.L_22:
        /*0078*/ 	.byte	0x03, 0x50
        /*007a*/ 	.short	0x0000


	//----- nvinfo : EIATTR_MAXREG_COUNT
	.align		4
        /*007c*/ 	.byte	0x03, 0x1b
        /*007e*/ 	.short	0x00ff


	//----- nvinfo : EIATTR_NUM_BARRIERS
	.align		4
        /*0080*/ 	.byte	0x02, 0x4c
        /*0082*/ 	.byte	0x01
	.zero		1


	//----- nvinfo : EIATTR_EXTERNS
	.align		4
        /*0084*/ 	.byte	0x04, 0x0f
        /*0086*/ 	.short	(.L_24 - .L_23)


	//   ....[0]....
	.align		4
.L_23:
        /*0088*/ 	.word	index@(malloc)


	//   ....[1]....
	.align		4
        /*008c*/ 	.word	index@(vprintf)


	//----- nvinfo : EIATTR_MERCURY_ISA_VERSION
	.align		4
.L_24:
        /*0090*/ 	.byte	0x03, 0x5f
        /*0092*/ 	.short	0x0101


	//----- nvinfo : EIATTR_VRC_CTA_INIT_COUNT
	.align		4
        /*0094*/ 	.byte	0x02, 0x4a
	.zero		1
	.zero		1


	//----- nvinfo : EIATTR_SYSCALL_OFFSETS
	.align		4
        /*0098*/ 	.byte	0x04, 0x46
        /*009a*/ 	.short	(.L_26 - .L_25)


	//   ....[0]....
.L_25:
        /*009c*/ 	.word	0x00000150


	//   ....[1]....
        /*00a0*/ 	.word	0x00000260


	//----- nvinfo : EIATTR_EXIT_INSTR_OFFSETS
	.align		4
.L_26:
        /*00a4*/ 	.byte	0x04, 0x1c
        /*00a6*/ 	.short	(.L_28 - .L_27)


	//   ....[0]....
.L_27:
        /*00a8*/ 	.word	0x00002550


	//   ....[1]....
        /*00ac*/ 	.word	0x000028e0


	//   ....[2]....
        /*00b0*/ 	.word	0x00002b00


	//   ....[3]....
        /*00b4*/ 	.word	0x00002c70


	//   ....[4]....
        /*00b8*/ 	.word	0x00002d30


	//----- nvinfo : EIATTR_CRS_STACK_SIZE
	.align		4
.L_28:
        /*00bc*/ 	.byte	0x04, 0x1e
        /*00be*/ 	.short	(.L_30 - .L_29)
.L_29:
        /*00c0*/ 	.word	0x00000000


	//----- nvinfo : EIATTR_CBANK_PARAM_SIZE
	.align		4
.L_30:
        /*00c4*/ 	.byte	0x03, 0x19
        /*00c6*/ 	.short	0x0028


	//----- nvinfo : EIATTR_PARAM_CBANK
	.align		4
        /*00c8*/ 	.byte	0x04, 0x0a
        /*00ca*/ 	.short	(.L_32 - .L_31)
	.align		4
.L_31:
        /*00cc*/ 	.word	index@(.nv.constant0._Z14histogram_cudaPiPfmffii)
        /*00d0*/ 	.short	0x0380
        /*00d2*/ 	.short	0x0028


	//----- nvinfo : EIATTR_SW_WAR
	.align		4
.L_32:
        /*00d4*/ 	.byte	0x04, 0x36
        /*00d6*/ 	.short	(.L_34 - .L_33)
.L_33:
        /*00d8*/ 	.word	0x00000008
.L_34:


//--------------------- .nv.callgraph             --------------------------
	.section	.nv.callgraph,"",@"SHT_CUDA_CALLGRAPH"
	.align	4
	.sectionentsize	8
	.align		4
        /*0000*/ 	.word	0x00000000
	.align		4
        /*0004*/ 	.word	0xffffffff
	.align		4
        /*0008*/ 	.word	index@(_Z14histogram_cudaPiPfmffii)
	.align		4
        /*000c*/ 	.word	index@(vprintf)
	.align		4
        /*0010*/ 	.word	index@(_Z14histogram_cudaPiPfmffii)
	.align		4
        /*0014*/ 	.word	index@(malloc)
	.align		4
        /*0018*/ 	.word	0x00000000
	.align		4
        /*001c*/ 	.word	0xfffffffe
	.align		4
        /*0020*/ 	.word	0x00000000
	.align		4
        /*0024*/ 	.word	0xfffffffd
	.align		4
        /*0028*/ 	.word	0x00000000
	.align		4
        /*002c*/ 	.word	0xfffffffc


//--------------------- .nv.constant4             --------------------------
	.section	.nv.constant4,"a",@progbits
	.align	8
	.align		8
.nv.constant4:
        /*0000*/ 	.dword	malloc
	.align		8
        /*0008*/ 	.dword	vprintf
	.align		8
        /*0010*/ 	.dword	$str


//--------------------- .text._Z14histogram_cudaPiPfmffii --------------------------
	.section	.text._Z14histogram_cudaPiPfmffii,"ax",@progbits
	.align	128
        .global         _Z14histogram_cudaPiPfmffii
        .type           _Z14histogram_cudaPiPfmffii,@function
        .size           _Z14histogram_cudaPiPfmffii,(.L_x_39 - _Z14histogram_cudaPiPfmffii)
        .other          _Z14histogram_cudaPiPfmffii,@"STO_CUDA_ENTRY STV_DEFAULT"
_Z14histogram_cudaPiPfmffii:
.text._Z14histogram_cudaPiPfmffii:
[----:B------:R-:W0:Y:S01]  /*0000*/  LDC R1, c[0x0][0x37c] ;  /* 0x0000df00ff017b82 */ /* 0x000e220000000800 */
[----:B------:R-:W1:Y:S01]  /*0010*/  S2R R19, SR_TID.X ;  /* 0x0000000000137919 */ /* 0x000e620000002100 */
[----:B------:R-:W2:Y:S06]  /*0020*/  LDCU UR7, c[0x0][0x2fc] ;  /* 0x00005f80ff0777ac */ /* 0x000eac0008000800 */
[----:B------:R-:W1:Y:S01]  /*0030*/  S2UR UR36, SR_CTAID.X ;  /* 0x00000000002479c3 */ /* 0x000e620000002500 */
[----:B------:R-:W-:Y:S01]  /*0040*/  MOV R0, 0x0 ;  /* 0x0000000000007802 */ /* 0x000fe20000000f00 */
[----:B0-----:R-:W-:Y:S01]  /*0050*/  VIADD R1, R1, 0xfffffff8 ;  /* 0xfffffff801017836 */ /* 0x001fe20000000000 */
[----:B------:R-:W0:Y:S01]  /*0060*/  LDCU UR4, c[0x0][0x3a0] ;  /* 0x00007400ff0477ac */ /* 0x000e220008000800 */
[----:B------:R-:W3:Y:S04]  /*0070*/  LDCU UR6, c[0x0][0x2f8] ;  /* 0x00005f00ff0677ac */ /* 0x000ee80008000800 */
[----:B------:R-:W1:Y:S08]  /*0080*/  LDC R22, c[0x0][0x360] ;  /* 0x0000d800ff167b82 */ /* 0x000e700000000800 */
[----:B------:R4:W4:Y:S01]  /*0090*/  LDC.64 R6, c[0x4][R0] ;  /* 0x0100000000067b82 */ /* 0x0009220000000a00 */
[----:B0-----:R-:W-:Y:S01]  /*00a0*/  UIMAD.WIDE UR4, UR4, 0x4, URZ ;  /* 0x00000004040478a5 */ /* 0x001fe2000f8e02ff */
[----:B---3--:R-:W-:-:S05]  /*00b0*/  IADD3 R18, P0, PT, R1, UR6, RZ ;  /* 0x0000000601127c10 */ /* 0x008fca000ff1e0ff */
[----:B------:R-:W-:Y:S02]  /*00c0*/  IMAD.U32 R3, RZ, RZ, UR5 ;  /* 0x00000005ff037e24 */ /* 0x000fe4000f8e00ff */
[----:B------:R-:W-:Y:S02]  /*00d0*/  IMAD.U32 R5, RZ, RZ, UR5 ;  /* 0x00000005ff057e24 */ /* 0x000fe4000f8e00ff */
[----:B------:R-:W-:Y:S02]  /*00e0*/  IMAD.U32 R2, RZ, RZ, UR4 ;  /* 0x00000004ff027e24 */ /* 0x000fe4000f8e00ff */
[----:B-1----:R-:W-:Y:S02]  /*00f0*/  IMAD R22, R22, UR36, R19 ;  /* 0x0000002416167c24 */ /* 0x002fe4000f8e0213 */
[----:B------:R-:W-:Y:S02]  /*0100*/  IMAD.U32 R4, RZ, RZ, UR4 ;  /* 0x00000004ff047e24 */ /* 0x000fe4000f8e00ff */
[----:B------:R-:W-:-:S02]  /*0110*/  IMAD.MOV.U32 R5, RZ, RZ, R3 ;  /* 0x000000ffff057224 */ /* 0x000fc400078e0003 */
[----:B--2---:R-:W-:Y:S02]  /*0120*/  IMAD.X R2, RZ, RZ, UR7, P0 ;  /* 0x00000007ff027e24 */ /* 0x004fe400080e06ff */
[----:B----4-:R-:W-:-:S07]  /*0130*/  IMAD R22, R22, 0x1e, RZ ;  /* 0x0000001e16167824 */ /* 0x010fce00078e02ff */
[----:B------:R-:W-:-:S07]  /*0140*/  LEPC R20, `(.L_x_0) ;  /* 0x000000001014794e */ /* 0x000fce0000000000 */
[----:B------:R-:W-:Y:S05]  /*0150*/  CALL.ABS.NOINC R6 ;  /* 0x0000000006007343 */ /* 0x000fea0003c00000 */
.L_x_0:
[----:B------:R-:W-:Y:S01]  /*0160*/  ISETP.NE.AND P0, PT, R22, RZ, PT ;  /* 0x000000ff1600720c */ /* 0x000fe20003f05270 */
[----:B------:R-:W-:Y:S01]  /*0170*/  BSSY.RECONVERGENT B6, `(.L_x_1) ;  /* 0x0000010000067945 */ /* 0x000fe20003800200 */
[----:B------:R-:W-:Y:S02]  /*0180*/  IMAD.MOV.U32 R16, RZ, RZ, R4 ;  /* 0x000000ffff107224 */ /* 0x000fe400078e0004 */
[----:B------:R-:W-:-:S09]  /*0190*/  IMAD.MOV.U32 R17, RZ, RZ, R5 ;  /* 0x000000ffff117224 */ /* 0x000fd200078e0005 */
[----:B------:R-:W-:Y:S05]  /*01a0*/  @P0 BRA `(.L_x_2) ;  /* 0x0000000000300947 */ /* 0x000fea0003800000 */
[----:B------:R-:W0:Y:S01]  /*01b0*/  LDCU UR4, c[0x0][0x398] ;  /* 0x00007300ff0477ac */ /* 0x000e220008000800 */
[----:B------:R-:W-:Y:S01]  /*01c0*/  MOV R0, 0x8 ;  /* 0x0000000800007802 */ /* 0x000fe20000000f00 */
[----:B------:R-:W-:Y:S02]  /*01d0*/  IMAD.MOV.U32 R6, RZ, RZ, R18 ;  /* 0x000000ffff067224 */ /* 0x000fe400078e0012 */
[----:B------:R-:W-:Y:S01]  /*01e0*/  IMAD.MOV.U32 R7, RZ, RZ, R2 ;  /* 0x000000ffff077224 */ /* 0x000fe200078e0002 */
[----:B------:R1:W2:Y:S01]  /*01f0*/  LDC.64 R10, c[0x4][R0] ;  /* 0x01000000000a7b82 */ /* 0x0002a20000000a00 */
[----:B0-----:R-:W0:Y:S01]  /*0200*/  F2F.F64.F32 R8, UR4 ;  /* 0x0000000400087d10 */ /* 0x001e220008201800 */
[----:B------:R-:W3:Y:S01]  /*0210*/  LDCU.64 UR4, c[0x4][0x10] ;  /* 0x01000200ff0477ac */ /* 0x000ee20008000a00 */
[----:B0-----:R1:W-:Y:S01]  /*0220*/  STL.64 [R1], R8 ;  /* 0x0000000801007387 */ /* 0x0013e20000100a00 */
[----:B---3--:R-:W-:Y:S02]  /*0230*/  IMAD.U32 R4, RZ, RZ, UR4 ;  /* 0x00000004ff047e24 */ /* 0x008fe4000f8e00ff */
[----:B------:R-:W-:-:S07]  /*0240*/  IMAD.U32 R5, RZ, RZ, UR5 ;  /* 0x00000005ff057e24 */ /* 0x000fce000f8e00ff */
[----:B------:R-:W-:-:S07]  /*0250*/  LEPC R20, `(.L_x_2) ;  /* 0x000000001014794e */ /* 0x000fce0000000000 */
[----:B-12---:R-:W-:Y:S05]  /*0260*/  CALL.ABS.NOINC R10 ;  /* 0x000000000a007343 */ /* 0x006fea0003c00000 */
.L_x_2:
[----:B------:R-:W-:Y:S05]  /*0270*/  BSYNC.RECONVERGENT B6 ;  /* 0x0000000000067941 */ /* 0x000fea0003800200 */
.L_x_1:
[----:B------:R-:W0:Y:S08]  /*0280*/  LDC R4, c[0x0][0x3a0] ;  /* 0x0000e800ff047b82 */ /* 0x000e300000000800 */
[----:B------:R-:W1:Y:S01]  /*0290*/  LDC.64 R14, c[0x0][0x358] ;  /* 0x0000d600ff0e7b82 */ /* 0x000e620000000a00 */
[----:B0-----:R-:W-:-:S13]  /*02a0*/  ISETP.GE.AND P0, PT, R4, 0x1, PT ;  /* 0x000000010400780c */ /* 0x001fda0003f06270 */
[----:B-1----:R-:W-:Y:S05]  /*02b0*/  @!P0 BRA `(.L_x_3) ;  /* 0x0000000800808947 */ /* 0x002fea0003800000 */
[C---:B------:R-:W-:Y:S01]  /*02c0*/  ISETP.GE.U32.AND P0, PT, R4.reuse, 0x10, PT ;  /* 0x000000100400780c */ /* 0x040fe20003f06070 */
[----:B------:R-:W-:Y:S01]  /*02d0*/  IMAD.MOV.U32 R5, RZ, RZ, RZ ;  /* 0x000000ffff057224 */ /* 0x000fe200078e00ff */
[----:B------:R-:W-:-:S04]  /*02e0*/  LOP3.LUT R6, R4, 0xf, RZ, 0xc0, !PT ;  /* 0x0000000f04067812 */ /* 0x000fc800078ec0ff */
[----:B------:R-:W-:-:S07]  /*02f0*/  ISETP.NE.AND P1, PT, R6, RZ, PT ;  /* 0x000000ff0600720c */ /* 0x000fce0003f25270 */
[----:B------:R-:W-:Y:S06]  /*0300*/  @!P0 BRA `(.L_x_4) ;  /* 0x0000000000e08947 */ /* 0x000fec0003800000 */
[----:B------:R-:W-:Y:S01]  /*0310*/  BSSY.RECONVERGENT B0, `(.L_x_4) ;  /* 0x0000037000007945 */ /* 0x000fe20003800200 */
[----:B------:R-:W-:Y:S01]  /*0320*/  LOP3.LUT R5, R4, 0x7ffffff0, RZ, 0xc0, !PT ;  /* 0x7ffffff004057812 */ /* 0x000fe200078ec0ff */
[----:B------:R-:W-:-:S07]  /*0330*/  IMAD.MOV.U32 R0, RZ, RZ, RZ ;  /* 0x000000ffff007224 */ /* 0x000fce00078e00ff */
.L_x_5:
[----:B0-----:R-:W-:Y:S01]  /*0340*/  IMAD.WIDE.U32 R2, R0, 0x4, R16 ;  /* 0x0000000400027825 */ /* 0x001fe200078e0010 */
[----:B------:R-:W-:Y:S02]  /*0350*/  R2UR UR4, R14 ;  /* 0x000000000e0472ca */ /* 0x000fe400000e0000 */
[C---:B------:R-:W-:Y:S01]  /*0360*/  R2UR UR5, R15.reuse ;  /* 0x000000000f0572ca */ /* 0x040fe200000e0000 */
[----:B------:R-:W-:Y:S01]  /*0370*/  VIADD R0, R0, 0x10 ;  /* 0x0000001000007836 */ /* 0x000fe20000000000 */
[C---:B------:R-:W-:Y:S02]  /*0380*/  R2UR UR6, R14.reuse ;  /* 0x000000000e0672ca */ /* 0x040fe400000e0000 */
[C---:B------:R-:W-:Y:S02]  /*0390*/  R2UR UR7, R15.reuse ;  /* 0x000000000f0772ca */ /* 0x040fe400000e0000 */
[----:B------:R-:W-:Y:S02]  /*03a0*/  R2UR UR8, R14 ;  /* 0x000000000e0872ca */ /* 0x000fe400000e0000 */
[----:B------:R-:W-:-:S02]  /*03b0*/  R2UR UR9, R15 ;  /* 0x000000000f0972ca */ /* 0x000fc400000e0000 */
[C---:B------:R-:W-:Y:S02]  /*03c0*/  R2UR UR10, R14.reuse ;  /* 0x000000000e0a72ca */ /* 0x040fe400000e0000 */
[C---:B------:R-:W-:Y:S01]  /*03d0*/  R2UR UR11, R15.reuse ;  /* 0x000000000f0b72ca */ /* 0x040fe200000e0000 */
[----:B------:R0:W-:Y:S01]  /*03e0*/  ST.E desc[UR4][R2.64], RZ ;  /* 0x000000ff02007985 */ /* 0x0001e2000c101904 */
[C---:B------:R-:W-:Y:S02]  /*03f0*/  R2UR UR12, R14.reuse ;  /* 0x000000000e0c72ca */ /* 0x040fe400000e0000 */
[C---:B------:R-:W-:Y:S01]  /*0400*/  R2UR UR13, R15.reuse ;  /* 0x000000000f0d72ca */ /* 0x040fe200000e0000 */
[----:B------:R0:W-:Y:S01]  /*0410*/  ST.E desc[UR6][R2.64+0x4], RZ ;  /* 0x000004ff02007985 */ /* 0x0001e2000c101906 */
[C---:B------:R-:W-:Y:S02]  /*0420*/  R2UR UR14, R14.reuse ;  /* 0x000000000e0e72ca */ /* 0x040fe400000e0000 */
[----:B------:R-:W-:Y:S01]  /*0430*/  R2UR UR15, R15 ;  /* 0x000000000f0f72ca */ /* 0x000fe200000e0000 */
[----:B------:R0:W-:Y:S01]  /*0440*/  ST.E desc[UR8][R2.64+0x8], RZ ;  /* 0x000008ff02007985 */ /* 0x0001e2000c101908 */
[----:B------:R-:W-:-:S02]  /*0450*/  R2UR UR16, R14 ;  /* 0x000000000e1072ca */ /* 0x000fc400000e0000 */
        /* <DEDUP_REMOVED lines=27> */
[----:B------:R-:W-:Y:S01]  /*0610*/  R2UR UR35, R15 ;  /* 0x000000000f2372ca */ /* 0x000fe200000e0000 */
[----:B------:R0:W-:Y:S01]  /*0620*/  ST.E desc[UR28][R2.64+0x30], RZ ;  /* 0x000030ff02007985 */ /* 0x0001e2000c10191c */
[----:B------:R-:W-:-:S03]  /*0630*/  ISETP.NE.AND P0, PT, R0, R5, PT ;  /* 0x000000050000720c */ /* 0x000fc60003f05270 */
[----:B------:R0:W-:Y:S04]  /*0640*/  ST.E desc[UR30][R2.64+0x34], RZ ;  /* 0x000034ff02007985 */ /* 0x0001e8000c10191e */
[----:B------:R0:W-:Y:S04]  /*0650*/  ST.E desc[UR32][R2.64+0x38], RZ ;  /* 0x000038ff02007985 */ /* 0x0001e8000c101920 */
[----:B------:R0:W-:Y:S02]  /*0660*/  ST.E desc[UR34][R2.64+0x3c], RZ ;  /* 0x00003cff02007985 */ /* 0x0001e4000c101922 */
[----:B------:R-:W-:Y:S05]  /*0670*/  @P0 BRA `(.L_x_5) ;  /* 0xfffffffc00300947 */ /* 0x000fea000383ffff */
[----:B------:R-:W-:Y:S05]  /*0680*/  BSYNC.RECONVERGENT B0 ;  /* 0x0000000000007941 */ /* 0x000fea0003800200 */
.L_x_4:
[----:B------:R-:W-:Y:S05]  /*0690*/  @!P1 BRA `(.L_x_6) ;  /* 0x0000000000f09947 */ /* 0x000fea0003800000 */
[----:B------:R-:W-:Y:S02]  /*06a0*/  ISETP.GE.U32.AND P0, PT, R6, 0x8, PT ;  /* 0x000000080600780c */ /* 0x000fe40003f06070 */
[----:B------:R-:W-:-:S04]  /*06b0*/  LOP3.LUT R0, R4, 0x7, RZ, 0xc0, !PT ;  /* 0x0000000704007812 */ /* 0x000fc800078ec0ff */
[----:B------:R-:W-:-:S07]  /*06c0*/  ISETP.NE.AND P1, PT, R0, RZ, PT ;  /* 0x000000ff0000720c */ /* 0x000fce0003f25270 */
[----:B------:R-:W-:Y:S06]  /*06d0*/  @!P0 BRA `(.L_x_7) ;  /* 0x0000000000688947 */ /* 0x000fec0003800000 */
[C---:B------:R-:W-:Y:S01]  /*06e0*/  R2UR UR4, R14.reuse ;  /* 0x000000000e0472ca */ /* 0x040fe200000e0000 */
[----:B0-----:R-:W-:Y:S01]  /*06f0*/  IMAD.WIDE.U32 R2, R5, 0x4, R16 ;  /* 0x0000000405027825 */ /* 0x001fe200078e0010 */
[----:B------:R-:W-:Y:S02]  /*0700*/  R2UR UR5, R15 ;  /* 0x000000000f0572ca */ /* 0x000fe400000e0000 */
[C---:B------:R-:W-:Y:S01]  /*0710*/  R2UR UR6, R14.reuse ;  /* 0x000000000e0672ca */ /* 0x040fe200000e0000 */
[----:B------:R-:W-:Y:S01]  /*0720*/  VIADD R5, R5, 0x8 ;  /* 0x0000000805057836 */ /* 0x000fe20000000000 */
        /* <DEDUP_REMOVED lines=15> */
[----:B------:R-:W-:Y:S02]  /*0820*/  R2UR UR18, R14 ;  /* 0x000000000e1272ca */ /* 0x000fe400000e0000 */
[----:B------:R-:W-:Y:S01]  /*0830*/  R2UR UR19, R15 ;  /* 0x000000000f1372ca */ /* 0x000fe200000e0000 */
[----:B------:R1:W-:Y:S04]  /*0840*/  ST.E desc[UR12][R2.64+0x10], RZ ;  /* 0x000010ff02007985 */ /* 0x0003e8000c10190c */
[----:B------:R1:W-:Y:S04]  /*0850*/  ST.E desc[UR14][R2.64+0x14], RZ ;  /* 0x000014ff02007985 */ /* 0x0003e8000c10190e */
[----:B------:R1:W-:Y:S04]  /*0860*/  ST.E desc[UR16][R2.64+0x18], RZ ;  /* 0x000018ff02007985 */ /* 0x0003e8000c101910 */
[----:B------:R1:W-:Y:S02]  /*0870*/  ST.E desc[UR18][R2.64+0x1c], RZ ;  /* 0x00001cff02007985 */ /* 0x0003e4000c101912 */
.L_x_7:
[----:B------:R-:W-:Y:S04]  /*0880*/  BSSY.RECONVERGENT B0, `(.L_x_6) ;  /* 0x000001d000007945 */ /* 0x000fe80003800200 */
[----:B------:R-:W-:Y:S05]  /*0890*/  @!P1 BRA `(.L_x_8) ;  /* 0x00000000006c9947 */ /* 0x000fea0003800000 */
[----:B------:R-:W-:Y:S02]  /*08a0*/  ISETP.GE.U32.AND P0, PT, R0, 0x4, PT ;  /* 0x000000040000780c */ /* 0x000fe40003f06070 */
[----:B------:R-:W-:-:S04]  /*08b0*/  LOP3.LUT R0, R4, 0x3, RZ, 0xc0, !PT ;  /* 0x0000000304007812 */ /* 0x000fc800078ec0ff */
[----:B------:R-:W-:-:S07]  /*08c0*/  ISETP.NE.AND P1, PT, R0, RZ, PT ;  /* 0x000000ff0000720c */ /* 0x000fce0003f25270 */
[C---:B------:R-:W-:Y:S01]  /*08d0*/  @P0 R2UR UR4, R14.reuse ;  /* 0x000000000e0402ca */ /* 0x040fe200000e0000 */
[----:B01----:R-:W-:Y:S01]  /*08e0*/  @P0 IMAD.WIDE.U32 R2, R5, 0x4, R16 ;  /* 0x0000000405020825 */ /* 0x003fe200078e0010 */
[----:B------:R-:W-:Y:S02]  /*08f0*/  @P0 R2UR UR5, R15 ;  /* 0x000000000f0502ca */ /* 0x000fe400000e0000 */
[C---:B------:R-:W-:Y:S01]  /*0900*/  @P0 R2UR UR6, R14.reuse ;  /* 0x000000000e0602ca */ /* 0x040fe200000e0000 */
[----:B------:R-:W-:Y:S01]  /*0910*/  @P0 VIADD R5, R5, 0x4 ;  /* 0x0000000405050836 */ /* 0x000fe20000000000 */
[C---:B------:R-:W-:Y:S02]  /*0920*/  @P0 R2UR UR7, R15.reuse ;  /* 0x000000000f0702ca */ /* 0x040fe400000e0000 */
[----:B------:R-:W-:Y:S02]  /*0930*/  @P0 R2UR UR8, R14 ;  /* 0x000000000e0802ca */ /* 0x000fe400000e0000 */
[----:B------:R-:W-:-:S02]  /*0940*/  @P0 R2UR UR9, R15 ;  /* 0x000000000f0902ca */ /* 0x000fc400000e0000 */
[----:B------:R-:W-:Y:S02]  /*0950*/  @P0 R2UR UR10, R14 ;  /* 0x000000000e0a02ca */ /* 0x000fe400000e0000 */
[----:B------:R-:W-:Y:S01]  /*0960*/  @P0 R2UR UR11, R15 ;  /* 0x000000000f0b02ca */ /* 0x000fe200000e0000 */
[----:B------:R2:W-:Y:S04]  /*0970*/  @P0 ST.E desc[UR4][R2.64], RZ ;  /* 0x000000ff02000985 */ /* 0x0005e8000c101904 */
[----:B------:R2:W-:Y:S04]  /*0980*/  @P0 ST.E desc[UR6][R2.64+0x4], RZ ;  /* 0x000004ff02000985 */ /* 0x0005e8000c101906 */
[----:B------:R2:W-:Y:S04]  /*0990*/  @P0 ST.E desc[UR8][R2.64+0x8], RZ ;  /* 0x000008ff02000985 */ /* 0x0005e8000c101908 */
[----:B------:R2:W-:Y:S01]  /*09a0*/  @P0 ST.E desc[UR10][R2.64+0xc], RZ ;  /* 0x00000cff02000985 */ /* 0x0005e2000c10190a */
[----:B------:R-:W-:Y:S05]  /*09b0*/  @!P1 BRA `(.L_x_8) ;  /* 0x0000000000249947 */ /* 0x000fea0003800000 */
[----:B------:R-:W-:-:S07]  /*09c0*/  IMAD.MOV.U32 R7, RZ, RZ, RZ ;  /* 0x000000ffff077224 */ /* 0x000fce00078e00ff */
.L_x_9:
[----:B------:R-:W-:Y:S01]  /*09d0*/  VIADD R7, R7, 0x1 ;  /* 0x0000000107077836 */ /* 0x000fe20000000000 */
[----:B------:R-:W-:Y:S01]  /*09e0*/  R2UR UR4, R14 ;  /* 0x000000000e0472ca */ /* 0x000fe200000e0000 */
[----:B--23--:R-:W-:Y:S01]  /*09f0*/  IMAD.WIDE.U32 R2, R5, 0x4, R16 ;  /* 0x0000000405027825 */ /* 0x00cfe200078e0010 */
[----:B------:R-:W-:Y:S02]  /*0a00*/  R2UR UR5, R15 ;  /* 0x000000000f0572ca */ /* 0x000fe400000e0000 */
[----:B------:R-:W-:Y:S01]  /*0a10*/  ISETP.NE.AND P0, PT, R7, R0, PT ;  /* 0x000000000700720c */ /* 0x000fe20003f05270 */
[----:B------:R-:W-:-:S10]  /*0a20*/  VIADD R5, R5, 0x1 ;  /* 0x0000000105057836 */ /* 0x000fd40000000000 */
[----:B------:R3:W-:Y:S02]  /*0a30*/  ST.E desc[UR4][R2.64], RZ ;  /* 0x000000ff02007985 */ /* 0x0007e4000c101904 */
[----:B------:R-:W-:Y:S05]  /*0a40*/  @P0 BRA `(.L_x_9) ;  /* 0xfffffffc00e00947 */ /* 0x000fea000383ffff */
.L_x_8:
[----:B------:R-:W-:Y:S05]  /*0a50*/  BSYNC.RECONVERGENT B0 ;  /* 0x0000000000007941 */ /* 0x000fea0003800200 */
.L_x_6:
[----:B------:R-:W-:-:S07]  /*0a60*/  IMAD.MOV.U32 R7, RZ, RZ, RZ ;  /* 0x000000ffff077224 */ /* 0x000fce00078e00ff */
.L_x_16:
[----:B0-----:R-:W4:Y:S01]  /*0a70*/  LDC.64 R4, c[0x0][0x388] ;  /* 0x0000e200ff047b82 */ /* 0x001f220000000a00 */
[----:B------:R-:W5:Y:S01]  /*0a80*/  LDCU.64 UR4, c[0x0][0x390] ;  /* 0x00007200ff0477ac */ /* 0x000f620008000a00 */
[----:B------:R-:W-:Y:S01]  /*0a90*/  IMAD.IADD R9, R22, 0x1, R7 ;  /* 0x0000000116097824 */ /* 0x000fe200078e0207 */
[----:B------:R-:W-:Y:S01]  /*0aa0*/  BSSY.RECONVERGENT B0, `(.L_x_10) ;  /* 0x0000020000007945 */ /* 0x000fe20003800200 */
[----:B------:R-:W-:-:S03]  /*0ab0*/  VIADD R7, R7, 0x1 ;  /* 0x0000000107077836 */ /* 0x000fc60000000000 */
[----:B------:R-:W-:Y:S01]  /*0ac0*/  SHF.R.S32.HI R0, RZ, 0x1f, R9 ;  /* 0x0000001fff007819 */ /* 0x000fe20000011409 */
[----:B0123--:R-:W0:Y:S01]  /*0ad0*/  LDC.64 R2, c[0x0][0x398] ;  /* 0x0000e600ff027b82 */ /* 0x00fe220000000a00 */
[----:B------:R-:W-:Y:S02]  /*0ae0*/  ISETP.NE.AND P1, PT, R7, 0x1e, PT ;  /* 0x0000001e0700780c */ /* 0x000fe40003f25270 */
[----:B-----5:R-:W-:-:S04]  /*0af0*/  ISETP.GE.U32.AND P0, PT, R9, UR4, PT ;  /* 0x0000000409007c0c */ /* 0x020fc8000bf06070 */
[----:B------:R-:W-:Y:S01]  /*0b00*/  ISETP.GE.U32.AND.EX P0, PT, R0, UR5, PT, P0 ;  /* 0x0000000500007c0c */ /* 0x000fe2000bf06100 */
[----:B----4-:R-:W-:-:S04]  /*0b10*/  IMAD.WIDE R4, R9, 0x4, R4 ;  /* 0x0000000409047825 */ /* 0x010fc800078e0204 */
[----:B------:R-:W-:-:S08]  /*0b20*/  IMAD.MOV.U32 R9, RZ, RZ, RZ ;  /* 0x000000ffff097224 */ /* 0x000fd000078e00ff */
.L_x_14:
[----:B------:R-:W-:Y:S04]  /*0b30*/  BSSY.RELIABLE B1, `(.L_x_11) ;  /* 0x000000b000017945 */ /* 0x000fe80003800100 */
[----:B------:R-:W-:Y:S05]  /*0b40*/  @P0 BRA `(.L_x_12) ;  /* 0x0000000000240947 */ /* 0x000fea0003800000 */
[----:B------:R-:W-:Y:S02]  /*0b50*/  R2UR UR4, R14 ;  /* 0x000000000e0472ca */ /* 0x000fe400000e0000 */
[----:B------:R-:W-:-:S13]  /*0b60*/  R2UR UR5, R15 ;  /* 0x000000000f0572ca */ /* 0x000fda00000e0000 */
[----:B------:R-:W2:Y:S01]  /*0b70*/  LDG.E R0, desc[UR4][R4.64] ;  /* 0x0000000404007981 */ /* 0x000ea2000c1e1900 */
[----:B------:R-:W-:-:S05]  /*0b80*/  VIADD R6, R9, 0x1 ;  /* 0x0000000109067836 */ /* 0x000fca0000000000 */
[----:B------:R-:W-:-:S05]  /*0b90*/  I2FP.F32.U32 R6, R6 ;  /* 0x0000000600067245 */ /* 0x000fca0000201000 */
[----:B0-----:R-:W-:-:S05]  /*0ba0*/  FFMA R11, R6, R2, R3 ;  /* 0x00000002060b7223 */ /* 0x001fca0000000003 */
[----:B--2---:R-:W-:-:S13]  /*0bb0*/  FSETP.GTU.AND P2, PT, R0, R11, PT ;  /* 0x0000000b0000720b */ /* 0x004fda0003f4c000 */
[----:B------:R-:W-:Y:S05]  /*0bc0*/  @!P2 BREAK.RELIABLE B1 ;  /* 0x000000000001a942 */ /* 0x000fea0003800100 */
[----:B------:R-:W-:Y:S05]  /*0bd0*/  @!P2 BRA `(.L_x_13) ;  /* 0x000000000018a947 */ /* 0x000fea0003800000 */
.L_x_12:
[----:B------:R-:W-:Y:S05]  /*0be0*/  BSYNC.RELIABLE B1 ;  /* 0x0000000000017941 */ /* 0x000fea0003800100 */
.L_x_11:
[----:B------:R-:W1:Y:S01]  /*0bf0*/  LDCU UR4, c[0x0][0x3a0] ;  /* 0x00007400ff0477ac */ /* 0x000e620008000800 */
[----:B------:R-:W-:-:S05]  /*0c00*/  VIADD R9, R9, 0x1 ;  /* 0x0000000109097836 */ /* 0x000fca0000000000 */
[----:B-1----:R-:W-:-:S13]  /*0c10*/  ISETP.NE.AND P2, PT, R9, UR4, PT ;  /* 0x0000000409007c0c */ /* 0x002fda000bf45270 */
[----:B------:R-:W-:Y:S05]  /*0c20*/  @P2 BRA `(.L_x_14) ;  /* 0xfffffffc00c02947 */ /* 0x000fea000383ffff */
[----:B------:R-:W-:Y:S05]  /*0c30*/  BRA `(.L_x_15) ;  /* 0x0000000000187947 */ /* 0x000fea0003800000 */
.L_x_13:
[----:B------:R-:W-:Y:S01]  /*0c40*/  R2UR UR4, R14 ;  /* 0x000000000e0472ca */ /* 0x000fe200000e0000 */
[----:B------:R-:W-:Y:S01]  /*0c50*/  IMAD.WIDE.U32 R2, R9, 0x4, R16 ;  /* 0x0000000409027825 */ /* 0x000fe200078e0010 */
[----:B------:R-:W-:-:S13]  /*0c60*/  R2UR UR5, R15 ;  /* 0x000000000f0572ca */ /* 0x000fda00000e0000 */
[----:B------:R-:W2:Y:S02]  /*0c70*/  LD.E R0, desc[UR4][R2.64] ;  /* 0x0000000402007980 */ /* 0x000ea4000c101900 */
[----:B--2---:R-:W-:-:S05]  /*0c80*/  VIADD R5, R0, 0x1 ;  /* 0x0000000100057836 */ /* 0x004fca0000000000 */
[----:B------:R0:W-:Y:S02]  /*0c90*/  ST.E desc[UR4][R2.64], R5 ;  /* 0x0000000502007985 */ /* 0x0001e4000c101904 */
.L_x_15:
[----:B------:R-:W-:Y:S05]  /*0ca0*/  BSYNC.RECONVERGENT B0 ;  /* 0x0000000000007941 */ /* 0x000fea0003800200 */
.L_x_10:
[----:B------:R-:W-:Y:S05]  /*0cb0*/  @P1 BRA `(.L_x_16) ;  /* 0xfffffffc006c1947 */ /* 0x000fea000383ffff */
.L_x_3:
[----:B------:R-:W1:Y:S01]  /*0cc0*/  LDC R4, c[0x0][0x3a0] ;  /* 0x0000e800ff047b82 */ /* 0x000e620000000800 */
[----:B------:R-:W-:Y:S05]  /*0cd0*/  WARPSYNC.ALL ;  /* 0x0000000000007948 */ /* 0x000fea0003800000 */
[----:B-1----:R-:W-:Y:S02]  /*0ce0*/  ISETP.GE.AND P0, PT, R4, 0x1, PT ;  /* 0x000000010400780c */ /* 0x002fe40003f06270 */
[----:B------:R-:W-:Y:S01]  /*0cf0*/  BAR.SYNC.DEFER_BLOCKING 0x0 ;  /* 0x0000000000007b1d */ /* 0x000fe20000010000 */
[----:B------:R-:W-:-:S10]  /*0d00*/  SHF.R.S32.HI R0, RZ, 0x1f, R4 ;  /* 0x0000001fff007819 */ /* 0x000fd40000011404 */
[----:B------:R-:W-:Y:S05]  /*0d10*/  @!P0 BRA `(.L_x_17) ;  /* 0x0000000400f88947 */ /* 0x000fea0003800000 */
[C---:B------:R-:W-:Y:S01]  /*0d20*/  ISETP.GE.U32.AND P0, PT, R4.reuse, 0x10, PT ;  /* 0x000000100400780c */ /* 0x040fe20003f06070 */
[----:B0-----:R-:W-:Y:S01]  /*0d30*/  IMAD.MOV.U32 R5, RZ, RZ, RZ ;  /* 0x000000ffff057224 */ /* 0x001fe200078e00ff */
[----:B------:R-:W-:-:S04]  /*0d40*/  LOP3.LUT R10, R4, 0xf, RZ, 0xc0, !PT ;  /* 0x0000000f040a7812 */ /* 0x000fc800078ec0ff */
[----:B------:R-:W-:-:S07]  /*0d50*/  ISETP.NE.AND P1, PT, R10, RZ, PT ;  /* 0x000000ff0a00720c */ /* 0x000fce0003f25270 */
[----:B------:R-:W-:Y:S06]  /*0d60*/  @!P0 BRA `(.L_x_18) ;  /* 0x0000000000b48947 */ /* 0x000fec0003800000 */
[----:B------:R-:W0:Y:S01]  /*0d70*/  S2UR UR5, SR_CgaCtaId ;  /* 0x00000000000579c3 */ /* 0x000e220000008800 */
[----:B------:R-:W-:Y:S01]  /*0d80*/  LOP3.LUT R5, R4, 0x7ffffff0, RZ, 0xc0, !PT ;  /* 0x7ffffff004057812 */ /* 0x000fe200078ec0ff */
[----:B------:R-:W-:Y:S01]  /*0d90*/  IMAD.MOV.U32 R6, RZ, RZ, RZ ;  /* 0x000000ffff067224 */ /* 0x000fe200078e00ff */
[----:B------:R-:W-:Y:S02]  /*0da0*/  UMOV UR4, 0x400 ;  /* 0x0000040000047882 */ /* 0x000fe40000000000 */
[----:B0-----:R-:W-:-:S12]  /*0db0*/  ULEA UR4, UR5, UR4, 0x18 ;  /* 0x0000000405047291 */ /* 0x001fd8000f8ec0ff */
.L_x_19:
[----:B------:R-:W-:Y:S01]  /*0dc0*/  R2UR UR6, R14 ;  /* 0x000000000e0672ca */ /* 0x000fe200000e0000 */
[----:B------:R-:W-:Y:S01]  /*0dd0*/  IMAD.WIDE.U32 R2, R6, 0x4, R16 ;  /* 0x0000000406027825 */ /* 0x000fe200078e0010 */
[----:B------:R-:W-:-:S13]  /*0de0*/  R2UR UR7, R15 ;  /* 0x000000000f0772ca */ /* 0x000fda00000e0000 */
[----:B-1----:R-:W2:Y:S01]  /*0df0*/  LD.E R7, desc[UR6][R2.64] ;  /* 0x0000000602077980 */ /* 0x002ea2000c101900 */
[----:B------:R-:W-:-:S05]  /*0e00*/  IMAD R8, R6, 0x4, R19 ;  /* 0x0000000406087824 */ /* 0x000fca00078e0213 */
[----:B------:R-:W-:-:S05]  /*0e10*/  LEA R8, R8, UR4, 0x2 ;  /* 0x0000000408087c11 */ /* 0x000fca000f8e10ff */
[----:B--2---:R0:W-:Y:S04]  /*0e20*/  STS [R8], R7 ;  /* 0x0000000708007388 */ /* 0x0041e80000000800 */
[----:B------:R-:W2:Y:S04]  /*0e30*/  LD.E R9, desc[UR6][R2.64+0x4] ;  /* 0x0000040602097980 */ /* 0x000ea8000c101900 */
[----:B--2---:R1:W-:Y:S04]  /*0e40*/  STS [R8+0x10], R9 ;  /* 0x0000100908007388 */ /* 0x0043e80000000800 */
[----:B------:R-:W2:Y:S04]  /*0e50*/  LD.E R11, desc[UR6][R2.64+0x8] ;  /* 0x00000806020b7980 */ /* 0x000ea8000c101900 */
[----:B--2---:R2:W-:Y:S04]  /*0e60*/  STS [R8+0x20], R11 ;  /* 0x0000200b08007388 */ /* 0x0045e80000000800 */
[----:B------:R-:W3:Y:S04]  /*0e70*/  LD.E R13, desc[UR6][R2.64+0xc] ;  /* 0x00000c06020d7980 */ /* 0x000ee8000c101900 */
[----:B---3--:R3:W-:Y:S04]  /*0e80*/  STS [R8+0x30], R13 ;  /* 0x0000300d08007388 */ /* 0x0087e80000000800 */
[----:B------:R-:W4:Y:S04]  /*0e90*/  LD.E R21, desc[UR6][R2.64+0x10] ;  /* 0x0000100602157980 */ /* 0x000f28000c101900 */
[----:B----4-:R4:W-:Y:S04]  /*0ea0*/  STS [R8+0x40], R21 ;  /* 0x0000401508007388 */ /* 0x0109e80000000800 */
[----:B0-----:R-:W5:Y:S04]  /*0eb0*/  LD.E R7, desc[UR6][R2.64+0x14] ;  /* 0x0000140602077980 */ /* 0x001f68000c101900 */
[----:B-----5:R0:W-:Y:S04]  /*0ec0*/  STS [R8+0x50], R7 ;  /* 0x0000500708007388 */ /* 0x0201e80000000800 */
[----:B-1----:R-:W5:Y:S04]  /*0ed0*/  LD.E R9, desc[UR6][R2.64+0x18] ;  /* 0x0000180602097980 */ /* 0x002f68000c101900 */
[----:B-----5:R1:W-:Y:S04]  /*0ee0*/  STS [R8+0x60], R9 ;  /* 0x0000600908007388 */ /* 0x0203e80000000800 */
[----:B--2---:R-:W2:Y:S04]  /*0ef0*/  LD.E R11, desc[UR6][R2.64+0x1c] ;  /* 0x00001c06020b7980 */ /* 0x004ea8000c101900 */
[----:B--2---:R2:W-:Y:S04]  /*0f00*/  STS [R8+0x70], R11 ;  /* 0x0000700b08007388 */ /* 0x0045e80000000800 */
[----:B---3--:R-:W3:Y:S04]  /*0f10*/  LD.E R13, desc[UR6][R2.64+0x20] ;  /* 0x00002006020d7980 */ /* 0x008ee8000c101900 */
[----:B---3--:R3:W-:Y:S04]  /*0f20*/  STS [R8+0x80], R13 ;  /* 0x0000800d08007388 */ /* 0x0087e80000000800 */
[----:B----4-:R-:W4:Y:S04]  /*0f30*/  LD.E R21, desc[UR6][R2.64+0x24] ;  /* 0x0000240602157980 */ /* 0x010f28000c101900 */
[----:B----4-:R4:W-:Y:S04]  /*0f40*/  STS [R8+0x90], R21 ;  /* 0x0000901508007388 */ /* 0x0109e80000000800 */
[----:B0-----:R-:W5:Y:S04]  /*0f50*/  LD.E R7, desc[UR6][R2.64+0x28] ;  /* 0x0000280602077980 */ /* 0x001f68000c101900 */
[----:B-----5:R0:W-:Y:S04]  /*0f60*/  STS [R8+0xa0], R7 ;  /* 0x0000a00708007388 */ /* 0x0201e80000000800 */
[----:B-1----:R-:W5:Y:S04]  /*0f70*/  LD.E R9, desc[UR6][R2.64+0x2c] ;  /* 0x00002c0602097980 */ /* 0x002f68000c101900 */
[----:B-----5:R1:W-:Y:S04]  /*0f80*/  STS [R8+0xb0], R9 ;  /* 0x0000b00908007388 */ /* 0x0203e80000000800 */
[----:B--2---:R-:W2:Y:S04]  /*0f90*/  LD.E R11, desc[UR6][R2.64+0x30] ;  /* 0x00003006020b7980 */ /* 0x004ea8000c101900 */
[----:B--2---:R1:W-:Y:S04]  /*0fa0*/  STS [R8+0xc0], R11 ;  /* 0x0000c00b08007388 */ /* 0x0043e80000000800 */
[----:B---3--:R-:W2:Y:S04]  /*0fb0*/  LD.E R13, desc[UR6][R2.64+0x34] ;  /* 0x00003406020d7980 */ /* 0x008ea8000c101900 */
[----:B--2---:R1:W-:Y:S04]  /*0fc0*/  STS [R8+0xd0], R13 ;  /* 0x0000d00d08007388 */ /* 0x0043e80000000800 */
[----:B----4-:R-:W2:Y:S04]  /*0fd0*/  LD.E R21, desc[UR6][R2.64+0x38] ;  /* 0x0000380602157980 */ /* 0x010ea8000c101900 */
[----:B--2---:R1:W-:Y:S04]  /*0fe0*/  STS [R8+0xe0], R21 ;  /* 0x0000e01508007388 */ /* 0x0043e80000000800 */
[----:B0-----:R-:W2:Y:S01]  /*0ff0*/  LD.E R7, desc[UR6][R2.64+0x3c] ;  /* 0x00003c0602077980 */ /* 0x001ea2000c101900 */
[----:B------:R-:W-:-:S05]  /*1000*/  VIADD R6, R6, 0x10 ;  /* 0x0000001006067836 */ /* 0x000fca0000000000 */
[----:B------:R-:W-:Y:S01]  /*1010*/  ISETP.NE.AND P0, PT, R6, R5, PT ;  /* 0x000000050600720c */ /* 0x000fe20003f05270 */
[----:B--2---:R1:W-:-:S12]  /*1020*/  STS [R8+0xf0], R7 ;  /* 0x0000f00708007388 */ /* 0x0043d80000000800 */
[----:B------:R-:W-:Y:S05]  /*1030*/  @P0 BRA `(.L_x_19) ;  /* 0xfffffffc00600947 */ /* 0x000fea000383ffff */
.L_x_18:
[----:B------:R-:W-:Y:S05]  /*1040*/  @!P1 BRA `(.L_x_17) ;  /* 0x00000004002c9947 */ /* 0x000fea0003800000 */
[----:B------:R-:W-:Y:S02]  /*1050*/  ISETP.GE.U32.AND P0, PT, R10, 0x8, PT ;  /* 0x000000080a00780c */ /* 0x000fe40003f06070 */
[----:B-1----:R-:W-:-:S04]  /*1060*/  LOP3.LUT R9, R4, 0x7, RZ, 0xc0, !PT ;  /* 0x0000000704097812 */ /* 0x002fc800078ec0ff */
[----:B------:R-:W-:-:S07]  /*1070*/  ISETP.NE.AND P1, PT, R9, RZ, PT ;  /* 0x000000ff0900720c */ /* 0x000fce0003f25270 */
[----:B------:R-:W-:Y:S06]  /*1080*/  @!P0 BRA `(.L_x_20) ;  /* 0x0000000000748947 */ /* 0x000fec0003800000 */
[----:B------:R-:W-:Y:S01]  /*1090*/  R2UR UR4, R14 ;  /* 0x000000000e0472ca */ /* 0x000fe200000e0000 */
[----:B------:R-:W-:Y:S01]  /*10a0*/  IMAD.WIDE.U32 R2, R5, 0x4, R16 ;  /* 0x0000000405027825 */ /* 0x000fe200078e0010 */
[----:B------:R-:W-:-:S13]  /*10b0*/  R2UR UR5, R15 ;  /* 0x000000000f0572ca */ /* 0x000fda00000e0000 */
[----:B------:R-:W2:Y:S01]  /*10c0*/  LD.E R6, desc[UR4][R2.64] ;  /* 0x0000000402067980 */ /* 0x000ea2000c101900 */
[----:B------:R-:W0:Y:S01]  /*10d0*/  S2UR UR5, SR_CgaCtaId ;  /* 0x00000000000579c3 */ /* 0x000e220000008800 */
[----:B------:R-:W-:Y:S01]  /*10e0*/  UMOV UR4, 0x400 ;  /* 0x0000040000047882 */ /* 0x000fe20000000000 */
[----:B------:R-:W-:Y:S01]  /*10f0*/  R2UR UR6, R14 ;  /* 0x000000000e0672ca */ /* 0x000fe200000e0000 */
[----:B------:R-:W-:Y:S01]  /*1100*/  IMAD R7, R5, 0x4, R19 ;  /* 0x0000000405077824 */ /* 0x000fe200078e0213 */
[----:B------:R-:W-:Y:S01]  /*1110*/  R2UR UR7, R15 ;  /* 0x000000000f0772ca */ /* 0x000fe200000e0000 */
[----:B0-----:R-:W-:-:S06]  /*1120*/  ULEA UR4, UR5, UR4, 0x18 ;  /* 0x0000000405047291 */ /* 0x001fcc000f8ec0ff */
[----:B------:R-:W-:-:S05]  /*1130*/  LEA R7, R7, UR4, 0x2 ;  /* 0x0000000407077c11 */ /* 0x000fca000f8e10ff */
[----:B--2---:R0:W-:Y:S04]  /*1140*/  STS [R7], R6 ;  /* 0x0000000607007388 */ /* 0x0041e80000000800 */
[----:B------:R-:W2:Y:S01]  /*1150*/  LD.E R8, desc[UR6][R2.64+0x4] ;  /* 0x0000040602087980 */ /* 0x000ea2000c101900 */
[----:B------:R-:W-:Y:S02]  /*1160*/  R2UR UR4, R14 ;  /* 0x000000000e0472ca */ /* 0x000fe400000e0000 */
[----:B------:R-:W-:Y:S01]  /*1170*/  R2UR UR5, R15 ;  /* 0x000000000f0572ca */ /* 0x000fe200000e0000 */
[----:B--2---:R1:W-:-:S12]  /*1180*/  STS [R7+0x10], R8 ;  /* 0x0000100807007388 */ /* 0x0043d80000000800 */
[----:B------:R-:W2:Y:S04]  /*1190*/  LD.E R10, desc[UR4][R2.64+0x8] ;  /* 0x00000804020a7980 */ /* 0x000ea8000c101900 */
[----:B--2---:R2:W-:Y:S04]  /*11a0*/  STS [R7+0x20], R10 ;  /* 0x0000200a07007388 */ /* 0x0045e80000000800 */
[----:B------:R-:W3:Y:S04]  /*11b0*/  LD.E R12, desc[UR4][R2.64+0xc] ;  /* 0x00000c04020c7980 */ /* 0x000ee8000c101900 */
[----:B---3--:R3:W-:Y:S04]  /*11c0*/  STS [R7+0x30], R12 ;  /* 0x0000300c07007388 */ /* 0x0087e80000000800 */
[----:B------:R-:W4:Y:S04]  /*11d0*/  LD.E R18, desc[UR4][R2.64+0x10] ;  /* 0x0000100402127980 */ /* 0x000f28000c101900 */
[----:B----4-:R3:W-:Y:S04]  /*11e0*/  STS [R7+0x40], R18 ;  /* 0x0000401207007388 */ /* 0x0107e80000000800 */
[----:B0-----:R-:W4:Y:S04]  /*11f0*/  LD.E R6, desc[UR4][R2.64+0x14] ;  /* 0x0000140402067980 */ /* 0x001f28000c101900 */
[----:B----4-:R3:W-:Y:S04]  /*1200*/  STS [R7+0x50], R6 ;  /* 0x0000500607007388 */ /* 0x0107e80000000800 */
[----:B-1----:R-:W4:Y:S04]  /*1210*/  LD.E R8, desc[UR4][R2.64+0x18] ;  /* 0x0000180402087980 */ /* 0x002f28000c101900 */
[----:B----4-:R3:W-:Y:S04]  /*1220*/  STS [R7+0x60], R8 ;  /* 0x0000600807007388 */ /* 0x0107e80000000800 */
[----:B--2---:R-:W2:Y:S01]  /*1230*/  LD.E R10, desc[UR4][R2.64+0x1c] ;  /* 0x00001c04020a7980 */ /* 0x004ea2000c101900 */
[----:B------:R-:W-:-:S03]  /*1240*/  VIADD R5, R5, 0x8 ;  /* 0x0000000805057836 */ /* 0x000fc60000000000 */
[----:B--2---:R3:W-:Y:S04]  /*1250*/  STS [R7+0x70], R10 ;  /* 0x0000700a07007388 */ /* 0x0047e80000000800 */
.L_x_20:
[----:B------:R-:W-:Y:S05]  /*1260*/  @!P1 BRA `(.L_x_17) ;  /* 0x0000000000a49947 */ /* 0x000fea0003800000 */
[----:B------:R-:W-:Y:S02]  /*1270*/  ISETP.GE.U32.AND P0, PT, R9, 0x4, PT ;  /* 0x000000040900780c */ /* 0x000fe40003f06070 */
[----:B------:R-:W-:-:S04]  /*1280*/  LOP3.LUT R11, R4, 0x3, RZ, 0xc0, !PT ;  /* 0x00000003040b7812 */ /* 0x000fc800078ec0ff */
[----:B------:R-:W-:-:S07]  /*1290*/  ISETP.NE.AND P1, PT, R11, RZ, PT ;  /* 0x000000ff0b00720c */ /* 0x000fce0003f25270 */
[----:B------:R-:W-:Y:S06]  /*12a0*/  @!P0 BRA `(.L_x_21) ;  /* 0x0000000000548947 */ /* 0x000fec0003800000 */
[----:B------:R-:W-:Y:S01]  /*12b0*/  R2UR UR4, R14 ;  /* 0x000000000e0472ca */ /* 0x000fe200000e0000 */
[----:B------:R-:W-:Y:S01]  /*12c0*/  IMAD.WIDE.U32 R2, R5, 0x4, R16 ;  /* 0x0000000405027825 */ /* 0x000fe200078e0010 */
[----:B------:R-:W-:-:S13]  /*12d0*/  R2UR UR5, R15 ;  /* 0x000000000f0572ca */ /* 0x000fda00000e0000 */
[----:B---3--:R-:W2:Y:S01]  /*12e0*/  LD.E R6, desc[UR4][R2.64] ;  /* 0x0000000402067980 */ /* 0x008ea2000c101900 */
        /* <DEDUP_REMOVED lines=14> */
[----:B------:R-:W2:Y:S01]  /*13d0*/  LD.E R9, desc[UR4][R2.64+0xc] ;  /* 0x00000c0402097980 */ /* 0x000ea2000c101900 */
[----:B------:R-:W-:-:S03]  /*13e0*/  VIADD R5, R5, 0x4 ;  /* 0x0000000405057836 */ /* 0x000fc60000000000 */
[----:B--2---:R0:W-:Y:S04]  /*13f0*/  STS [R10+0x30], R9 ;  /* 0x000030090a007388 */ /* 0x0041e80000000800 */
.L_x_21:
[----:B------:R-:W-:Y:S05]  /*1400*/  @!P1 BRA `(.L_x_17) ;  /* 0x00000000003c9947 */ /* 0x000fea0003800000 */
[----:B------:R-:W1:Y:S01]  /*1410*/  S2UR UR5, SR_CgaCtaId ;  /* 0x00000000000579c3 */ /* 0x000e620000008800 */
[----:B------:R-:W-:Y:S02]  /*1420*/  UMOV UR4, 0x400 ;  /* 0x0000040000047882 */ /* 0x000fe40000000000 */
[----:B-1----:R-:W-:-:S03]  /*1430*/  ULEA UR5, UR5, UR4, 0x18 ;  /* 0x0000000405057291 */ /* 0x002fc6000f8ec0ff */
[----:B------:R-:W-:-:S09]  /*1440*/  UMOV UR4, URZ ;  /* 0x000000ff00047c82 */ /* 0x000fd20008000000 */
.L_x_22:
[----:B------:R-:W-:Y:S01]  /*1450*/  R2UR UR6, R14 ;  /* 0x000000000e0672ca */ /* 0x000fe200000e0000 */
[----:B--2---:R-:W-:Y:S01]  /*1460*/  IMAD.WIDE.U32 R2, R5, 0x4, R16 ;  /* 0x0000000405027825 */ /* 0x004fe200078e0010 */
[----:B------:R-:W-:-:S13]  /*1470*/  R2UR UR7, R15 ;  /* 0x000000000f0772ca */ /* 0x000fda00000e0000 */
[----:B------:R-:W2:Y:S01]  /*1480*/  LD.E R2, desc[UR6][R2.64] ;  /* 0x0000000602027980 */ /* 0x000ea2000c101900 */
[C---:B0--3--:R-:W-:Y:S01]  /*1490*/  IMAD R6, R5.reuse, 0x4, R19 ;  /* 0x0000000405067824 */ /* 0x049fe200078e0213 */
[----:B------:R-:W-:Y:S01]  /*14a0*/  UIADD3 UR4, UPT, UPT, UR4, 0x1, URZ ;  /* 0x0000000104047890 */ /* 0x000fe2000fffe0ff */
[----:B------:R-:W-:-:S03]  /*14b0*/  VIADD R5, R5, 0x1 ;  /* 0x0000000105057836 */ /* 0x000fc60000000000 */
[----:B------:R-:W-:Y:S02]  /*14c0*/  LEA R7, R6, UR5, 0x2 ;  /* 0x0000000506077c11 */ /* 0x000fe4000f8e10ff */
[----:B------:R-:W-:-:S03]  /*14d0*/  ISETP.NE.AND P0, PT, R11, UR4, PT ;  /* 0x000000040b007c0c */ /* 0x000fc6000bf05270 */
[----:B--2---:R2:W-:Y:S10]  /*14e0*/  STS [R7], R2 ;  /* 0x0000000207007388 */ /* 0x0045f40000000800 */
[----:B------:R-:W-:Y:S05]  /*14f0*/  @P0 BRA `(.L_x_22) ;  /* 0xfffffffc00d40947 */ /* 0x000fea000383ffff */
.L_x_17:
[----:B------:R-:W-:Y:S01]  /*1500*/  BAR.SYNC.DEFER_BLOCKING 0x0 ;  /* 0x0000000000007b1d */ /* 0x000fe20000010000 */
[C---:B------:R-:W-:Y:S02]  /*1510*/  IADD3 R17, P0, PT, R4.reuse, -0x1, RZ ;  /* 0xffffffff04117810 */ /* 0x040fe40007f1e0ff */
[C---:B------:R-:W-:Y:S02]  /*1520*/  LOP3.LUT R16, R4.reuse, 0x7, RZ, 0xc0, !PT ;  /* 0x0000000704107812 */ /* 0x040fe400078ec0ff */
[C---:B---3--:R-:W-:Y:S01]  /*1530*/  LOP3.LUT R18, R4.reuse, 0x3, RZ, 0xc0, !PT ;  /* 0x0000000304127812 */ /* 0x048fe200078ec0ff */
[----:B------:R-:W-:Y:S01]  /*1540*/  UMOV UR5, 0x4 ;  /* 0x0000000400057882 */ /* 0x000fe20000000000 */
[C---:B0-2---:R-:W-:Y:S01]  /*1550*/  LOP3.LUT R2, R4.reuse, 0xfffffff8, RZ, 0xc0, !PT ;  /* 0xfffffff804027812 */ /* 0x045fe200078ec0ff */
[----:B------:R-:W-:Y:S01]  /*1560*/  UMOV UR8, 0x2 ;  /* 0x0000000200087882 */ /* 0x000fe20000000000 */
[C---:B------:R-:W-:Y:S01]  /*1570*/  LOP3.LUT R12, R4.reuse, 0x1, RZ, 0xc0, !PT ;  /* 0x00000001040c7812 */ /* 0x040fe200078ec0ff */
[----:B------:R-:W-:Y:S01]  /*1580*/  UMOV UR4, URZ ;  /* 0x000000ff00047c82 */ /* 0x000fe20008000000 */
[----:B------:R-:W-:-:S02]  /*1590*/  LOP3.LUT R4, R4, 0xfffffffc, RZ, 0xc0, !PT ;  /* 0xfffffffc04047812 */ /* 0x000fc400078ec0ff */
[----:B------:R-:W-:-:S07]  /*15a0*/  IADD3.X R20, PT, PT, R0, -0x1, RZ, P0, !PT ;  /* 0xffffffff00147810 */ /* 0x000fce00007fe4ff */
.L_x_33:
[----:B0-----:R-:W0:Y:S01]  /*15b0*/  LDCU UR6, c[0x0][0x3a0] ;  /* 0x00007400ff0677ac */ /* 0x001e220008000800 */
[----:B----4-:R-:W-:Y:S01]  /*15c0*/  IMAD.U32 R5, RZ, RZ, UR4 ;  /* 0x00000004ff057e24 */ /* 0x010fe2000f8e00ff */
[C---:B------:R-:W-:Y:S01]  /*15d0*/  ISETP.LT.U32.AND P0, PT, R19.reuse, UR8, PT ;  /* 0x0000000813007c0c */ /* 0x040fe2000bf01070 */
[----:B------:R-:W-:Y:S01]  /*15e0*/  BSSY.RECONVERGENT B0, `(.L_x_23) ;  /* 0x00000ea000007945 */ /* 0x000fe20003800200 */
[----:B--2---:R-:W-:Y:S02]  /*15f0*/  IADD3 R3, P1, PT, R19, UR8, RZ ;  /* 0x0000000813037c10 */ /* 0x004fe4000ff3e0ff */
[----:B------:R-:W-:Y:S02]  /*1600*/  ISETP.GT.U32.AND.EX P0, PT, R5, RZ, PT, P0 ;  /* 0x000000ff0500720c */ /* 0x000fe40003f04100 */
[----:B------:R-:W-:Y:S01]  /*1610*/  ISETP.GT.U32.AND P2, PT, R3, 0x3, PT ;  /* 0x000000030300780c */ /* 0x000fe20003f44070 */
[----:B------:R-:W-:-:S05]  /*1620*/  IMAD.X R5, RZ, RZ, UR4, P1 ;  /* 0x00000004ff057e24 */ /* 0x000fca00088e06ff */
[----:B------:R-:W-:-:S04]  /*1630*/  ISETP.GT.U32.OR.EX P0, PT, R5, RZ, !P0, P2 ;  /* 0x000000ff0500720c */ /* 0x000fc80004704520 */
[----:B0-----:R-:W-:-:S13]  /*1640*/  ISETP.EQ.OR P0, PT, RZ, UR6, P0 ;  /* 0x00000006ff007c0c */ /* 0x001fda0008702670 */
[----:B-1-3--:R-:W-:Y:S05]  /*1650*/  @P0 BRA `(.L_x_24) ;  /* 0x0000000c00880947 */ /* 0x00afea0003800000 */
[----:B------:R-:W-:Y:S01]  /*1660*/  ULOP3.LUT UR6, UR5, 0x80000001, URZ, 0xc0, !UPT ;  /* 0x8000000105067892 */ /* 0x000fe2000f8ec0ff */
[----:B-1----:R-:W-:-:S03]  /*1670*/  IADD3 R21, P0, PT, R3, UR8, RZ ;  /* 0x0000000803157c10 */ /* 0x002fc6000ff1e0ff */
[----:B------:R-:W-:Y:S01]  /*1680*/  UISETP.NE.AND UP0, UPT, UR6, 0x1, UPT ;  /* 0x000000010600788c */ /* 0x000fe2000bf05270 */
[----:B------:R-:W-:-:S08]  /*1690*/  IADD3.X R5, PT, PT, R5, UR4, RZ, P0, !PT ;  /* 0x0000000405057c10 */ /* 0x000fd000087fe4ff */
[----:B------:R-:W-:Y:S05]  /*16a0*/  BRA.U UP0, `(.L_x_25) ;  /* 0x0000000500a07547 */ /* 0x000fea000b800000 */
[----:B------:R-:W-:Y:S01]  /*16b0*/  ISETP.GE.U32.AND P0, PT, R17, 0x3, PT ;  /* 0x000000031100780c */ /* 0x000fe20003f06070 */
[----:B------:R-:W-:Y:S01]  /*16c0*/  UIADD3 UR9, UPT, UPT, UR5, -0x1, URZ ;  /* 0xffffffff05097890 */ /* 0x000fe2000fffe0ff */
[----:B------:R-:W-:Y:S02]  /*16d0*/  IMAD.MOV.U32 R6, RZ, RZ, RZ ;  /* 0x000000ffff067224 */ /* 0x000fe400078e00ff */
[----:B------:R-:W-:-:S13]  /*16e0*/  ISETP.GE.U32.AND.EX P0, PT, R20, RZ, PT, P0 ;  /* 0x000000ff1400720c */ /* 0x000fda0003f06100 */
[----:B------:R-:W-:Y:S05]  /*16f0*/  @!P0 BRA `(.L_x_26) ;  /* 0x0000000000b88947 */ /* 0x000fea0003800000 */
[----:B------:R-:W0:Y:S01]  /*1700*/  S2UR UR7, SR_CgaCtaId ;  /* 0x00000000000779c3 */ /* 0x000e220000008800 */
[----:B------:R-:W-:Y:S02]  /*1710*/  ISETP.NE.U32.AND P0, PT, R21, UR9, PT ;  /* 0x0000000915007c0c */ /* 0x000fe4000bf05070 */
[----:B------:R-:W-:Y:S01]  /*1720*/  CS2R R6, SRZ ;  /* 0x0000000000067805 */ /* 0x000fe2000001ff00 */
[----:B------:R-:W-:Y:S01]  /*1730*/  UMOV UR6, 0x400 ;  /* 0x0000040000067882 */ /* 0x000fe20000000000 */
[----:B------:R-:W-:Y:S01]  /*1740*/  ISETP.NE.AND.EX P0, PT, R5, RZ, PT, P0 ;  /* 0x000000ff0500720c */ /* 0x000fe20003f05300 */
[----:B0-----:R-:W-:-:S12]  /*1750*/  ULEA UR6, UR7, UR6, 0x18 ;  /* 0x0000000607067291 */ /* 0x001fd8000f8ec0ff */
.L_x_27:
[C---:B0-----:R-:W-:Y:S02]  /*1760*/  IMAD R8, R6.reuse, 0x4, R19 ;  /* 0x0000000406087824 */ /* 0x041fe400078e0213 */
[C---:B------:R-:W-:Y:S01]  /*1770*/  IMAD.U32 R11, R6.reuse, 0x4, R3 ;  /* 0x00000004060b7824 */ /* 0x040fe200078e0003 */
[----:B------:R-:W-:Y:S02]  /*1780*/  IADD3 R6, P1, PT, R6, 0x4, RZ ;  /* 0x0000000406067810 */ /* 0x000fe40007f3e0ff */
[----:B------:R-:W-:Y:S02]  /*1790*/  LEA R8, R8, UR6, 0x2 ;  /* 0x0000000608087c11 */ /* 0x000fe4000f8e10ff */
[C---:B------:R-:W-:Y:S01]  /*17a0*/  LEA R9, R11.reuse, UR6, 0x2 ;  /* 0x000000060b097c11 */ /* 0x040fe2000f8e10ff */
[----:B------:R-:W-:Y:S02]  /*17b0*/  VIADD R11, R11, UR8 ;  /* 0x000000080b0b7c36 */ /* 0x000fe40008000000 */
[----:B------:R-:W-:Y:S01]  /*17c0*/  LDS R10, [R8] ;  /* 0x00000000080a7984 */ /* 0x000fe20000000800 */
[----:B------:R-:W-:Y:S01]  /*17d0*/  IMAD.X R7, RZ, RZ, R7, P1 ;  /* 0x000000ffff077224 */ /* 0x000fe200008e0607 */
[----:B------:R-:W-:-:S02]  /*17e0*/  ISETP.NE.U32.AND P1, PT, R6, R4, PT ;  /* 0x000000040600720c */ /* 0x000fc40003f25070 */
[----:B------:R-:W0:Y:S02]  /*17f0*/  LDS R13, [R9] ;  /* 0x00000000090d7984 */ /* 0x000e240000000800 */
[----:B------:R-:W-:Y:S01]  /*1800*/  ISETP.NE.AND.EX P1, PT, R7, R0, PT, P1 ;  /* 0x000000000700720c */ /* 0x000fe20003f25310 */
[----:B0-----:R-:W-:Y:S01]  /*1810*/  IMAD.IADD R23, R10, 0x1, R13 ;  /* 0x000000010a177824 */ /* 0x001fe200078e020d */
[----:B------:R-:W-:Y:S01]  /*1820*/  LEA R10, R11, UR6, 0x2 ;  /* 0x000000060b0a7c11 */ /* 0x000fe2000f8e10ff */
[----:B------:R-:W-:Y:S04]  /*1830*/  LDS R13, [R8+0x10] ;  /* 0x00001000080d7984 */ /* 0x000fe80000000800 */
[----:B------:R-:W-:Y:S04]  /*1840*/  STS [R8], R23 ;  /* 0x0000001708007388 */ /* 0x000fe80000000800 */
[----:B------:R-:W0:Y:S02]  /*1850*/  @!P0 LDS R11, [R10] ;  /* 0x000000000a0b8984 */ /* 0x000e240000000800 */
[----:B0-----:R-:W-:-:S05]  /*1860*/  @!P0 IMAD.IADD R11, R23, 0x1, R11 ;  /* 0x00000001170b8824 */ /* 0x001fca00078e020b */
[----:B------:R-:W-:Y:S04]  /*1870*/  @!P0 STS [R8], R11 ;  /* 0x0000000b08008388 */ /* 0x000fe80000000800 */
[----:B------:R-:W0:Y:S02]  /*1880*/  LDS R22, [R9+0x10] ;  /* 0x0000100009167984 */ /* 0x000e240000000800 */
[----:B0-----:R-:W-:Y:S02]  /*1890*/  IMAD.IADD R24, R13, 0x1, R22 ;  /* 0x000000010d187824 */ /* 0x001fe400078e0216 */
[----:B------:R-:W-:Y:S04]  /*18a0*/  LDS R22, [R8+0x20] ;  /* 0x0000200008167984 */ /* 0x000fe80000000800 */
[----:B------:R-:W-:Y:S04]  /*18b0*/  STS [R8+0x10], R24 ;  /* 0x0000101808007388 */ /* 0x000fe80000000800 */
[----:B------:R-:W0:Y:S02]  /*18c0*/  @!P0 LDS R13, [R10+0x10] ;  /* 0x000010000a0d8984 */ /* 0x000e240000000800 */
[----:B0-----:R-:W-:-:S05]  /*18d0*/  @!P0 IMAD.IADD R13, R24, 0x1, R13 ;  /* 0x00000001180d8824 */ /* 0x001fca00078e020d */
[----:B------:R-:W-:Y:S04]  /*18e0*/  @!P0 STS [R8+0x10], R13 ;  /* 0x0000100d08008388 */ /* 0x000fe80000000800 */
        /* <DEDUP_REMOVED lines=8> */
[----:B0-----:R-:W-:-:S05]  /*1970*/  IMAD.IADD R22, R22, 0x1, R23 ;  /* 0x0000000116167824 */ /* 0x001fca00078e0217 */
[----:B------:R-:W-:Y:S04]  /*1980*/  STS [R8+0x30], R22 ;  /* 0x0000301608007388 */ /* 0x000fe80000000800 */
[----:B------:R-:W0:Y:S02]  /*1990*/  @!P0 LDS R13, [R10+0x30] ;  /* 0x000030000a0d8984 */ /* 0x000e240000000800 */
[----:B0-----:R-:W-:-:S05]  /*19a0*/  @!P0 IMAD.IADD R13, R22, 0x1, R13 ;  /* 0x00000001160d8824 */ /* 0x001fca00078e020d */
[----:B------:R0:W-:Y:S01]  /*19b0*/  @!P0 STS [R8+0x30], R13 ;  /* 0x0000300d08008388 */ /* 0x0001e20000000800 */
[----:B------:R-:W-:Y:S05]  /*19c0*/  @P1 BRA `(.L_x_27) ;  /* 0xfffffffc00641947 */ /* 0x000fea000383ffff */
[----:B------:R-:W-:-:S07]  /*19d0*/  IMAD.MOV.U32 R6, RZ, RZ, R4 ;  /* 0x000000ffff067224 */ /* 0x000fce00078e0004 */
.L_x_26:
[----:B------:R-:W-:-:S13]  /*19e0*/  ISETP.NE.AND P0, PT, R18, RZ, PT ;  /* 0x000000ff1200720c */ /* 0x000fda0003f05270 */
[----:B------:R-:W-:Y:S05]  /*19f0*/  @!P0 BRA `(.L_x_24) ;  /* 0x0000000800a08947 */ /* 0x000fea0003800000 */
[----:B------:R-:W-:Y:S02]  /*1a00*/  ISETP.NE.AND P1, PT, R18, 0x1, PT ;  /* 0x000000011200780c */ /* 0x000fe40003f25270 */
[----:B------:R-:W-:-:S04]  /*1a10*/  ISETP.NE.U32.AND P0, PT, R12, RZ, PT ;  /* 0x000000ff0c00720c */ /* 0x000fc80003f05070 */
[----:B------:R-:W-:-:S07]  /*1a20*/  ISETP.NE.AND.EX P0, PT, RZ, RZ, PT, P0 ;  /* 0x000000ffff00720c */ /* 0x000fce0003f05300 */
[----:B------:R-:W-:Y:S06]  /*1a30*/  @!P1 BRA `(.L_x_28) ;  /* 0x0000000000689947 */ /* 0x000fec0003800000 */
[----:B------:R-:W1:Y:S01]  /*1a40*/  S2UR UR7, SR_CgaCtaId ;  /* 0x00000000000779c3 */ /* 0x000e620000008800 */
[----:B------:R-:W-:Y:S01]  /*1a50*/  UMOV UR6, 0x400 ;  /* 0x0000040000067882 */ /* 0x000fe20000000000 */
[C---:B------:R-:W-:Y:S01]  /*1a60*/  IMAD R7, R6.reuse, 0x4, R19 ;  /* 0x0000000406077824 */ /* 0x040fe200078e0213 */
[----:B------:R-:W-:Y:S01]  /*1a70*/  ISETP.NE.U32.AND P1, PT, R21, UR9, PT ;  /* 0x0000000915007c0c */ /* 0x000fe2000bf25070 */
[C---:B------:R-:W-:Y:S02]  /*1a80*/  IMAD.U32 R9, R6.reuse, 0x4, R3 ;  /* 0x0000000406097824 */ /* 0x040fe400078e0003 */
[----:B------:R-:W-:Y:S01]  /*1a90*/  VIADD R6, R6, 0x2 ;  /* 0x0000000206067836 */ /* 0x000fe20000000000 */
[----:B------:R-:W-:Y:S01]  /*1aa0*/  ISETP.NE.AND.EX P1, PT, R5, RZ, PT, P1 ;  /* 0x000000ff0500720c */ /* 0x000fe20003f25310 */
[----:B-1----:R-:W-:-:S06]  /*1ab0*/  ULEA UR6, UR7, UR6, 0x18 ;  /* 0x0000000607067291 */ /* 0x002fcc000f8ec0ff */
[----:B------:R-:W-:Y:S02]  /*1ac0*/  LEA R7, R7, UR6, 0x2 ;  /* 0x0000000607077c11 */ /* 0x000fe4000f8e10ff */
[C---:B0-----:R-:W-:Y:S01]  /*1ad0*/  LEA R13, R9.reuse, UR6, 0x2 ;  /* 0x00000006090d7c11 */ /* 0x041fe2000f8e10ff */
[----:B------:R-:W-:Y:S02]  /*1ae0*/  VIADD R9, R9, UR8 ;  /* 0x0000000809097c36 */ /* 0x000fe40008000000 */
[----:B------:R-:W-:Y:S03]  /*1af0*/  LDS R8, [R7] ;  /* 0x0000000007087984 */ /* 0x000fe60000000800 */
[----:B------:R-:W-:Y:S01]  /*1b00*/  LEA R22, R9, UR6, 0x2 ;  /* 0x0000000609167c11 */ /* 0x000fe2000f8e10ff */
[----:B------:R-:W0:Y:S04]  /*1b10*/  LDS R11, [R13] ;  /* 0x000000000d0b7984 */ /* 0x000e280000000800 */
[----:B------:R-:W-:Y:S01]  /*1b20*/  LDS R9, [R7+0x10] ;  /* 0x0000100007097984 */ /* 0x000fe20000000800 */
[----:B0-----:R-:W-:-:S05]  /*1b30*/  IMAD.IADD R11, R8, 0x1, R11 ;  /* 0x00000001080b7824 */ /* 0x001fca00078e020b */
[----:B------:R-:W-:Y:S04]  /*1b40*/  STS [R7], R11 ;  /* 0x0000000b07007388 */ /* 0x000fe80000000800 */
[----:B------:R-:W0:Y:S02]  /*1b50*/  @!P1 LDS R8, [R22] ;  /* 0x0000000016089984 */ /* 0x000e240000000800 */
[----:B0-----:R-:W-:-:S05]  /*1b60*/  @!P1 IMAD.IADD R8, R11, 0x1, R8 ;  /* 0x000000010b089824 */ /* 0x001fca00078e0208 */
[----:B------:R-:W-:Y:S04]  /*1b70*/  @!P1 STS [R7], R8 ;  /* 0x0000000807009388 */ /* 0x000fe80000000800 */
[----:B------:R-:W0:Y:S02]  /*1b80*/  LDS R10, [R13+0x10] ;  /* 0x000010000d0a7984 */ /* 0x000e240000000800 */
[----:B0-----:R-:W-:-:S05]  /*1b90*/  IMAD.IADD R24, R9, 0x1, R10 ;  /* 0x0000000109187824 */ /* 0x001fca00078e020a */
[----:B------:R-:W-:Y:S04]  /*1ba0*/  STS [R7+0x10], R24 ;  /* 0x0000101807007388 */ /* 0x000fe80000000800 */
[----:B------:R-:W0:Y:S02]  /*1bb0*/  @!P1 LDS R9, [R22+0x10] ;  /* 0x0000100016099984 */ /* 0x000e240000000800 */
[----:B0-----:R-:W-:-:S05]  /*1bc0*/  @!P1 IMAD.IADD R10, R24, 0x1, R9 ;  /* 0x00000001180a9824 */ /* 0x001fca00078e0209 */
[----:B------:R1:W-:Y:S02]  /*1bd0*/  @!P1 STS [R7+0x10], R10 ;  /* 0x0000100a07009388 */ /* 0x0003e40000000800 */
.L_x_28:
[----:B------:R-:W-:Y:S05]  /*1be0*/  @!P0 BRA `(.L_x_24) ;  /* 0x0000000800248947 */ /* 0x000fea0003800000 */
[----:B------:R-:W2:Y:S01]  /*1bf0*/  S2R R9, SR_CgaCtaId ;  /* 0x0000000000097919 */ /* 0x000ea20000008800 */
[----:B0-----:R-:W-:Y:S01]  /*1c00*/  MOV R8, 0x400 ;  /* 0x0000040000087802 */ /* 0x001fe20000000f00 */
[C---:B-1----:R-:W-:Y:S01]  /*1c10*/  IMAD.U32 R7, R6.reuse, 0x4, R3 ;  /* 0x0000000406077824 */ /* 0x042fe200078e0003 */
[----:B------:R-:W-:Y:S01]  /*1c20*/  ISETP.NE.U32.AND P0, PT, R21, UR9, PT ;  /* 0x0000000915007c0c */ /* 0x000fe2000bf05070 */
[----:B------:R-:W-:-:S03]  /*1c30*/  IMAD R3, R6, 0x4, R19 ;  /* 0x0000000406037824 */ /* 0x000fc600078e0213 */
[----:B------:R-:W-:Y:S02]  /*1c40*/  ISETP.NE.AND.EX P0, PT, R5, RZ, PT, P0 ;  /* 0x000000ff0500720c */ /* 0x000fe40003f05300 */
[----:B--2---:R-:W-:-:S05]  /*1c50*/  LEA R10, R9, R8, 0x18 ;  /* 0x00000008090a7211 */ /* 0x004fca00078ec0ff */
[--C-:B------:R-:W-:Y:S02]  /*1c60*/  IMAD R6, R7, 0x4, R10.reuse ;  /* 0x0000000407067824 */ /* 0x100fe400078e020a */
[----:B------:R-:W-:-:S04]  /*1c70*/  IMAD R8, R3, 0x4, R10 ;  /* 0x0000000403087824 */ /* 0x000fc800078e020a */
[----:B------:R-:W-:Y:S04]  /*1c80*/  LDS R6, [R6] ;  /* 0x0000000006067984 */ /* 0x000fe80000000800 */
[----:B------:R-:W0:Y:S02]  /*1c90*/  LDS R3, [R8] ;  /* 0x0000000008037984 */ /* 0x000e240000000800 */
[----:B0-----:R-:W-:-:S05]  /*1ca0*/  IMAD.IADD R9, R3, 0x1, R6 ;  /* 0x0000000103097824 */ /* 0x001fca00078e0206 */
[----:B------:R3:W-:Y:S01]  /*1cb0*/  STS [R8], R9 ;  /* 0x0000000908007388 */ /* 0x0007e20000000800 */
[----:B------:R-:W-:Y:S05]  /*1cc0*/  @P0 BRA `(.L_x_24) ;  /* 0x0000000400ec0947 */ /* 0x000fea0003800000 */
[----:B------:R-:W-:-:S04]  /*1cd0*/  VIADD R3, R7, UR8 ;  /* 0x0000000807037c36 */ /* 0x000fc80008000000 */
[----:B------:R-:W-:-:S06]  /*1ce0*/  IMAD R3, R3, 0x4, R10 ;  /* 0x0000000403037824 */ /* 0x000fcc00078e020a */
[----:B------:R-:W0:Y:S02]  /*1cf0*/  LDS R3, [R3] ;  /* 0x0000000003037984 */ /* 0x000e240000000800 */
[----:B0-----:R-:W-:-:S05]  /*1d00*/  IMAD.IADD R5, R9, 0x1, R3 ;  /* 0x0000000109057824 */ /* 0x001fca00078e0203 */
[----:B------:R4:W-:Y:S01]  /*1d10*/  STS [R8], R5 ;  /* 0x0000000508007388 */ /* 0x0009e20000000800 */
[----:B------:R-:W-:Y:S05]  /*1d20*/  BRA `(.L_x_24) ;  /* 0x0000000400d47947 */ /* 0x000fea0003800000 */
.L_x_25:
[----:B------:R-:W-:Y:S01]  /*1d30*/  ISETP.GE.U32.AND P0, PT, R17, 0x7, PT ;  /* 0x000000071100780c */ /* 0x000fe20003f06070 */
[----:B------:R-:W-:-:S03]  /*1d40*/  IMAD.MOV.U32 R6, RZ, RZ, RZ ;  /* 0x000000ffff067224 */ /* 0x000fc600078e00ff */
[----:B------:R-:W-:-:S13]  /*1d50*/  ISETP.GE.U32.AND.EX P0, PT, R20, RZ, PT, P0 ;  /* 0x000000ff1400720c */ /* 0x000fda0003f06100 */
[----:B------:R-:W-:Y:S05]  /*1d60*/  @!P0 BRA `(.L_x_29) ;  /* 0x0000000000c88947 */ /* 0x000fea0003800000 */
[----:B------:R-:W0:Y:S01]  /*1d70*/  S2UR UR7, SR_CgaCtaId ;  /* 0x00000000000779c3 */ /* 0x000e220000008800 */
[----:B------:R-:W-:Y:S01]  /*1d80*/  UMOV UR6, 0x400 ;  /* 0x0000040000067882 */ /* 0x000fe20000000000 */
[----:B------:R-:W-:Y:S02]  /*1d90*/  VIADD R5, R19, UR8 ;  /* 0x0000000813057c36 */ /* 0x000fe40008000000 */
[----:B------:R-:W-:Y:S01]  /*1da0*/  IMAD.MOV.U32 R6, RZ, RZ, R2 ;  /* 0x000000ffff067224 */ /* 0x000fe200078e0002 */
[----:B0-----:R-:W-:-:S06]  /*1db0*/  ULEA UR6, UR7, UR6, 0x18 ;  /* 0x0000000607067291 */ /* 0x001fcc000f8ec0ff */
[----:B------:R-:W-:Y:S01]  /*1dc0*/  LEA R7, R5, UR6, 0x2 ;  /* 0x0000000605077c11 */ /* 0x000fe2000f8e10ff */
[----:B------:R-:W-:Y:S01]  /*1dd0*/  IMAD.MOV.U32 R5, RZ, RZ, R0 ;  /* 0x000000ffff057224 */ /* 0x000fe200078e0000 */
[----:B------:R-:W-:-:S03]  /*1de0*/  LEA R8, R19, UR6, 0x2 ;  /* 0x0000000613087c11 */ /* 0x000fc6000f8e10ff */
[----:B------:R-:W-:Y:S02]  /*1df0*/  VIADD R7, R7, 0x40 ;  /* 0x0000004007077836 */ /* 0x000fe40000000000 */
[----:B------:R-:W-:-:S07]  /*1e00*/  VIADD R8, R8, 0x40 ;  /* 0x0000004008087836 */ /* 0x000fce0000000000 */
.L_x_30:
[----:B------:R-:W-:Y:S01]  /*1e10*/  LDS R9, [R8+-0x40] ;  /* 0xffffc00008097984 */ /* 0x000fe20000000800 */
[----:B------:R-:W-:-:S03]  /*1e20*/  IADD3 R6, P0, PT, R6, -0x8, RZ ;  /* 0xfffffff806067810 */ /* 0x000fc60007f1e0ff */
[----:B------:R-:W0:Y:S01]  /*1e30*/  LDS R10, [R7+-0x40] ;  /* 0xffffc000070a7984 */ /* 0x000e220000000800 */
[----:B------:R-:W-:Y:S02]  /*1e40*/  IADD3.X R5, PT, PT, R5, -0x1, RZ, P0, !PT ;  /* 0xffffffff05057810 */ /* 0x000fe400007fe4ff */
[----:B------:R-:W-:-:S04]  /*1e50*/  ISETP.NE.U32.AND P0, PT, R6, RZ, PT ;  /* 0x000000ff0600720c */ /* 0x000fc80003f05070 */
[----:B------:R-:W-:Y:S01]  /*1e60*/  ISETP.NE.AND.EX P0, PT, R5, RZ, PT, P0 ;  /* 0x000000ff0500720c */ /* 0x000fe20003f05300 */
[----:B0-----:R-:W-:Y:S02]  /*1e70*/  IMAD.IADD R9, R9, 0x1, R10 ;  /* 0x0000000109097824 */ /* 0x001fe400078e020a */
[----:B------:R-:W-:Y:S04]  /*1e80*/  LDS R10, [R8+-0x30] ;  /* 0xffffd000080a7984 */ /* 0x000fe80000000800 */
[----:B------:R-:W-:Y:S04]  /*1e90*/  STS [R8+-0x40], R9 ;  /* 0xffffc00908007388 */ /* 0x000fe80000000800 */
[----:B------:R-:W0:Y:S04]  /*1ea0*/  LDS R11, [R7+-0x30] ;  /* 0xffffd000070b7984 */ /* 0x000e280000000800 */
[----:B------:R-:W-:Y:S01]  /*1eb0*/  LDS R9, [R8] ;  /* 0x0000000008097984 */ /* 0x000fe20000000800 */
[----:B0-----:R-:W-:-:S03]  /*1ec0*/  IMAD.IADD R11, R10, 0x1, R11 ;  /* 0x000000010a0b7824 */ /* 0x001fc600078e020b */
[----:B------:R-:W-:Y:S04]  /*1ed0*/  LDS R10, [R8+-0x20] ;  /* 0xffffe000080a7984 */ /* 0x000fe80000000800 */
[----:B------:R-:W-:Y:S04]  /*1ee0*/  STS [R8+-0x30], R11 ;  /* 0xffffd00b08007388 */ /* 0x000fe80000000800 */
[----:B------:R-:W0:Y:S02]  /*1ef0*/  LDS R13, [R7+-0x20] ;  /* 0xffffe000070d7984 */ /* 0x000e240000000800 */
[----:B0-----:R-:W-:-:S02]  /*1f00*/  IMAD.IADD R13, R10, 0x1, R13 ;  /* 0x000000010a0d7824 */ /* 0x001fc400078e020d */
[----:B------:R-:W-:Y:S04]  /*1f10*/  LDS R10, [R8+-0x10] ;  /* 0xfffff000080a7984 */ /* 0x000fe80000000800 */
[----:B------:R-:W-:Y:S04]  /*1f20*/  STS [R8+-0x20], R13 ;  /* 0xffffe00d08007388 */ /* 0x000fe80000000800 */
[----:B------:R-:W0:Y:S02]  /*1f30*/  LDS R21, [R7+-0x10] ;  /* 0xfffff00007157984 */ /* 0x000e240000000800 */
[----:B0-----:R-:W-:-:S05]  /*1f40*/  IMAD.IADD R21, R10, 0x1, R21 ;  /* 0x000000010a157824 */ /* 0x001fca00078e0215 */
[----:B------:R-:W-:Y:S04]  /*1f50*/  STS [R8+-0x10], R21 ;  /* 0xfffff01508007388 */ /* 0x000fe80000000800 */
[----:B------:R-:W0:Y:S02]  /*1f60*/  LDS R10, [R7] ;  /* 0x00000000070a7984 */ /* 0x000e240000000800 */
[----:B0-----:R-:W-:Y:S02]  /*1f70*/  IMAD.IADD R9, R9, 0x1, R10 ;  /* 0x0000000109097824 */ /* 0x001fe400078e020a */
[----:B------:R-:W-:Y:S04]  /*1f80*/  LDS R10, [R8+0x10] ;  /* 0x00001000080a7984 */ /* 0x000fe80000000800 */
[----:B------:R-:W-:Y:S04]  /*1f90*/  STS [R8], R9 ;  /* 0x0000000908007388 */ /* 0x000fe80000000800 */
[----:B------:R-:W0:Y:S02]  /*1fa0*/  LDS R11, [R7+0x10] ;  /* 0x00001000070b7984 */ /* 0x000e240000000800 */
[----:B0-----:R-:W-:-:S02]  /*1fb0*/  IMAD.IADD R11, R10, 0x1, R11 ;  /* 0x000000010a0b7824 */ /* 0x001fc400078e020b */
[----:B------:R-:W-:Y:S04]  /*1fc0*/  LDS R10, [R8+0x20] ;  /* 0x00002000080a7984 */ /* 0x000fe80000000800 */
[----:B------:R-:W-:Y:S04]  /*1fd0*/  STS [R8+0x10], R11 ;  /* 0x0000100b08007388 */ /* 0x000fe80000000800 */
[----:B------:R-:W0:Y:S02]  /*1fe0*/  LDS R13, [R7+0x20] ;  /* 0x00002000070d7984 */ /* 0x000e240000000800 */
[----:B0-----:R-:W-:-:S02]  /*1ff0*/  IMAD.IADD R13, R10, 0x1, R13 ;  /* 0x000000010a0d7824 */ /* 0x001fc400078e020d */
[----:B------:R-:W-:Y:S04]  /*2000*/  LDS R10, [R8+0x30] ;  /* 0x00003000080a7984 */ /* 0x000fe80000000800 */
[----:B------:R-:W-:Y:S04]  /*2010*/  STS [R8+0x20], R13 ;  /* 0x0000200d08007388 */ /* 0x000fe80000000800 */
[----:B------:R0:W1:Y:S02]  /*2020*/  LDS R21, [R7+0x30] ;  /* 0x0000300007157984 */ /* 0x0000640000000800 */
[----:B0-----:R-:W-:-:S02]  /*2030*/  VIADD R7, R7, 0x80 ;  /* 0x0000008007077836 */ /* 0x001fc40000000000 */
[----:B-1----:R-:W-:-:S05]  /*2040*/  IMAD.IADD R21, R10, 0x1, R21 ;  /* 0x000000010a157824 */ /* 0x002fca00078e0215 */
[----:B------:R0:W-:Y:S02]  /*2050*/  STS [R8+0x30], R21 ;  /* 0x0000301508007388 */ /* 0x0001e40000000800 */
[----:B0-----:R-:W-:Y:S01]  /*2060*/  VIADD R8, R8, 0x80 ;  /* 0x0000008008087836 */ /* 0x001fe20000000000 */
[----:B------:R-:W-:Y:S06]  /*2070*/  @P0 BRA `(.L_x_30) ;  /* 0xfffffffc00640947 */ /* 0x000fec000383ffff */
[----:B------:R-:W-:-:S07]  /*2080*/  IMAD.MOV.U32 R6, RZ, RZ, R2 ;  /* 0x000000ffff067224 */ /* 0x000fce00078e0002 */
.L_x_29:
[----:B------:R-:W-:-:S13]  /*2090*/  ISETP.NE.AND P0, PT, R16, RZ, PT ;  /* 0x000000ff1000720c */ /* 0x000fda0003f05270 */
[----:B------:R-:W-:Y:S05]  /*20a0*/  @!P0 BRA `(.L_x_24) ;  /* 0x0000000000f48947 */ /* 0x000fea0003800000 */
[----:B------:R-:W-:Y:S01]  /*20b0*/  VIADD R5, R16, 0xffffffff ;  /* 0xffffffff10057836 */ /* 0x000fe20000000000 */
[----:B------:R-:W-:-:S04]  /*20c0*/  ISETP.NE.AND P1, PT, R18, RZ, PT ;  /* 0x000000ff1200720c */ /* 0x000fc80003f25270 */
[----:B------:R-:W-:-:S13]  /*20d0*/  ISETP.GE.U32.AND P0, PT, R5, 0x3, PT ;  /* 0x000000030500780c */ /* 0x000fda0003f06070 */
[----:B------:R-:W-:Y:S05]  /*20e0*/  @!P0 BRA `(.L_x_31) ;  /* 0x0000000000608947 */ /* 0x000fea0003800000 */
[----:B------:R-:W0:Y:S01]  /*20f0*/  S2UR UR7, SR_CgaCtaId ;  /* 0x00000000000779c3 */ /* 0x000e220000008800 */
[----:B------:R-:W-:Y:S01]  /*2100*/  UMOV UR6, 0x400 ;  /* 0x0000040000067882 */ /* 0x000fe20000000000 */
[C---:B------:R-:W-:Y:S02]  /*2110*/  IMAD R5, R6.reuse, 0x4, R19 ;  /* 0x0000000406057824 */ /* 0x040fe400078e0213 */
[C---:B------:R-:W-:Y:S02]  /*2120*/  IMAD.U32 R7, R6.reuse, 0x4, R3 ;  /* 0x0000000406077824 */ /* 0x040fe400078e0003 */
[----:B------:R-:W-:Y:S01]  /*2130*/  VIADD R6, R6, 0x4 ;  /* 0x0000000406067836 */ /* 0x000fe20000000000 */
[----:B0-----:R-:W-:-:S06]  /*2140*/  ULEA UR6, UR7, UR6, 0x18 ;  /* 0x0000000607067291 */ /* 0x001fcc000f8ec0ff */
[----:B------:R-:W-:Y:S02]  /*2150*/  LEA R5, R5, UR6, 0x2 ;  /* 0x0000000605057c11 */ /* 0x000fe4000f8e10ff */
[----:B------:R-:W-:-:S03]  /*2160*/  LEA R8, R7, UR6, 0x2 ;  /* 0x0000000607087c11 */ /* 0x000fc6000f8e10ff */
[----:B------:R-:W-:Y:S04]  /*2170*/  LDS R7, [R5] ;  /* 0x0000000005077984 */ /* 0x000fe80000000800 */
        /* <DEDUP_REMOVED lines=12> */
[----:B------:R-:W0:Y:S02]  /*2240*/  LDS R26, [R8+0x30] ;  /* 0x00003000081a7984 */ /* 0x000e240000000800 */
[----:B0-----:R-:W-:-:S05]  /*2250*/  IMAD.IADD R26, R7, 0x1, R26 ;  /* 0x00000001071a7824 */ /* 0x001fca00078e021a */
[----:B------:R0:W-:Y:S02]  /*2260*/  STS [R5+0x30], R26 ;  /* 0x0000301a05007388 */ /* 0x0001e40000000800 */
.L_x_31:
[----:B------:R-:W-:Y:S05]  /*2270*/  @!P1 BRA `(.L_x_24) ;  /* 0x0000000000809947 */ /* 0x000fea0003800000 */
[----:B------:R-:W-:Y:S02]  /*2280*/  ISETP.NE.AND P1, PT, R18, 0x1, PT ;  /* 0x000000011200780c */ /* 0x000fe40003f25270 */
[----:B------:R-:W-:-:S04]  /*2290*/  ISETP.NE.U32.AND P0, PT, R12, RZ, PT ;  /* 0x000000ff0c00720c */ /* 0x000fc80003f05070 */
[----:B------:R-:W-:-:S07]  /*22a0*/  ISETP.NE.AND.EX P0, PT, RZ, RZ, PT, P0 ;  /* 0x000000ffff00720c */ /* 0x000fce0003f05300 */
[----:B------:R-:W-:Y:S06]  /*22b0*/  @!P1 BRA `(.L_x_32) ;  /* 0x0000000000409947 */ /* 0x000fec0003800000 */
[----:B------:R-:W1:Y:S01]  /*22c0*/  S2UR UR7, SR_CgaCtaId ;  /* 0x00000000000779c3 */ /* 0x000e620000008800 */
[----:B------:R-:W-:Y:S01]  /*22d0*/  UMOV UR6, 0x400 ;  /* 0x0000040000067882 */ /* 0x000fe20000000000 */
[C---:B0-----:R-:W-:Y:S02]  /*22e0*/  IMAD R5, R6.reuse, 0x4, R19 ;  /* 0x0000000406057824 */ /* 0x041fe400078e0213 */
[C---:B------:R-:W-:Y:S02]  /*22f0*/  IMAD.U32 R7, R6.reuse, 0x4, R3 ;  /* 0x0000000406077824 */ /* 0x040fe400078e0003 */
[----:B------:R-:W-:Y:S01]  /*2300*/  VIADD R6, R6, 0x2 ;  /* 0x0000000206067836 */ /* 0x000fe20000000000 */
[----:B-1----:R-:W-:-:S06]  /*2310*/  ULEA UR6, UR7, UR6, 0x18 ;  /* 0x0000000607067291 */ /* 0x002fcc000f8ec0ff */
[----:B------:R-:W-:Y:S02]  /*2320*/  LEA R10, R5, UR6, 0x2 ;  /* 0x00000006050a7c11 */ /* 0x000fe4000f8e10ff */
[----:B------:R-:W-:-:S03]  /*2330*/  LEA R9, R7, UR6, 0x2 ;  /* 0x0000000607097c11 */ /* 0x000fc6000f8e10ff */
[----:B------:R-:W-:Y:S04]  /*2340*/  LDS R5, [R10] ;  /* 0x000000000a057984 */ /* 0x000fe80000000800 */
[----:B------:R-:W0:Y:S04]  /*2350*/  LDS R8, [R9] ;  /* 0x0000000009087984 */ /* 0x000e280000000800 */
[----:B------:R-:W-:Y:S01]  /*2360*/  LDS R7, [R10+0x10] ;  /* 0x000010000a077984 */ /* 0x000fe20000000800 */
[----:B0-----:R-:W-:-:S05]  /*2370*/  IMAD.IADD R5, R5, 0x1, R8 ;  /* 0x0000000105057824 */ /* 0x001fca00078e0208 */
[----:B------:R-:W-:Y:S04]  /*2380*/  STS [R10], R5 ;  /* 0x000000050a007388 */ /* 0x000fe80000000800 */
[----:B------:R-:W0:Y:S02]  /*2390*/  LDS R8, [R9+0x10] ;  /* 0x0000100009087984 */ /* 0x000e240000000800 */
[----:B0-----:R-:W-:-:S05]  /*23a0*/  IMAD.IADD R7, R7, 0x1, R8 ;  /* 0x0000000107077824 */ /* 0x001fca00078e0208 */
[----:B------:R1:W-:Y:S02]  /*23b0*/  STS [R10+0x10], R7 ;  /* 0x000010070a007388 */ /* 0x0003e40000000800 */
.L_x_32:
[----:B------:R-:W-:Y:S05]  /*23c0*/  @!P0 BRA `(.L_x_24) ;  /* 0x00000000002c8947 */ /* 0x000fea0003800000 */
[----:B------:R-:W2:Y:S01]  /*23d0*/  S2UR UR7, SR_CgaCtaId ;  /* 0x00000000000779c3 */ /* 0x000ea20000008800 */
[----:B------:R-:W-:Y:S01]  /*23e0*/  UMOV UR6, 0x400 ;  /* 0x0000040000067882 */ /* 0x000fe20000000000 */
[C---:B0-----:R-:W-:Y:S02]  /*23f0*/  IMAD.U32 R5, R6.reuse, 0x4, R3 ;  /* 0x0000000406057824 */ /* 0x041fe400078e0003 */
[----:B------:R-:W-:Y:S01]  /*2400*/  IMAD R3, R6, 0x4, R19 ;  /* 0x0000000406037824 */ /* 0x000fe200078e0213 */
[----:B--2---:R-:W-:-:S06]  /*2410*/  ULEA UR6, UR7, UR6, 0x18 ;  /* 0x0000000607067291 */ /* 0x004fcc000f8ec0ff */
[----:B------:R-:W-:Y:S02]  /*2420*/  LEA R6, R5, UR6, 0x2 ;  /* 0x0000000605067c11 */ /* 0x000fe4000f8e10ff */
[----:B------:R-:W-:-:S04]  /*2430*/  LEA R3, R3, UR6, 0x2 ;  /* 0x0000000603037c11 */ /* 0x000fc8000f8e10ff */
[----:B------:R-:W-:Y:S04]  /*2440*/  LDS R6, [R6] ;  /* 0x0000000006067984 */ /* 0x000fe80000000800 */
[----:B------:R-:W0:Y:S02]  /*2450*/  LDS R5, [R3] ;  /* 0x0000000003057984 */ /* 0x000e240000000800 */
[----:B0-----:R-:W-:-:S05]  /*2460*/  IMAD.IADD R8, R5, 0x1, R6 ;  /* 0x0000000105087824 */ /* 0x001fca00078e0206 */
[----:B------:R2:W-:Y:S02]  /*2470*/  STS [R3], R8 ;  /* 0x0000000803007388 */ /* 0x0005e40000000800 */
.L_x_24:
[----:B------:R-:W-:Y:S05]  /*2480*/  BSYNC.RECONVERGENT B0 ;  /* 0x0000000000007941 */ /* 0x000fea0003800200 */
.L_x_23:
[----:B------:R-:W-:Y:S01]  /*2490*/  BAR.SYNC.DEFER_BLOCKING 0x0 ;  /* 0x0000000000007b1d */ /* 0x000fe20000010000 */
[----:B------:R-:W-:Y:S02]  /*24a0*/  UISETP.GT.U32.AND UP0, UPT, UR8, 0x1, UPT ;  /* 0x000000010800788c */ /* 0x000fe4000bf04070 */
[----:B------:R-:W-:Y:S02]  /*24b0*/  USHF.R.U64 UR6, UR8, 0x1, UR4 ;  /* 0x0000000108067899 */ /* 0x000fe40008001204 */
[----:B------:R-:W-:Y:S02]  /*24c0*/  UISETP.GT.U32.AND.EX UP0, UPT, UR4, URZ, UPT, UP0 ;  /* 0x000000ff0400728c */ /* 0x000fe4000bf04100 */
[----:B------:R-:W-:Y:S01]  /*24d0*/  USHF.R.U32.HI UR7, URZ, 0x1, UR4 ;  /* 0x00000001ff077899 */ /* 0x000fe20008011604 */
[----:B------:R-:W-:Y:S02]  /*24e0*/  UMOV UR5, UR8 ;  /* 0x0000000800057c82 */ /* 0x000fe40008000000 */
[----:B------:R-:W-:-:S04]  /*24f0*/  UMOV UR8, UR6 ;  /* 0x0000000600087c82 */ /* 0x000fc80008000000 */
[----:B------:R-:W-:Y:S01]  /*2500*/  UMOV UR4, UR7 ;  /* 0x0000000700047c82 */ /* 0x000fe20008000000 */
[----:B------:R-:W-:Y:S05]  /*2510*/  BRA.U UP0, `(.L_x_33) ;  /* 0xfffffff100247547 */ /* 0x000fea000b83ffff */
[----:B------:R-:W5:Y:S02]  /*2520*/  LDC R0, c[0x0][0x3a0] ;  /* 0x0000e800ff007b82 */ /* 0x000f640000000800 */
[----:B-----5:R-:W-:-:S04]  /*2530*/  ISETP.GE.AND P0, PT, R0, 0x1, PT ;  /* 0x000000010000780c */ /* 0x020fc80003f06270 */
[----:B------:R-:W-:-:S13]  /*2540*/  ISETP.NE.OR P0, PT, R19, RZ, !P0 ;  /* 0x000000ff1300720c */ /* 0x000fda0004705670 */
[----:B------:R-:W-:Y:S05]  /*2550*/  @P0 EXIT ;  /* 0x000000000000094d */ /* 0x000fea0003800000 */
[----:B------:R-:W-:Y:S01]  /*2560*/  ISETP.GE.U32.AND P0, PT, R0, 0x8, PT ;  /* 0x000000080000780c */ /* 0x000fe20003f06070 */
[----:B01----:R-:W-:Y:S01]  /*2570*/  IMAD.MOV.U32 R13, RZ, RZ, RZ ;  /* 0x000000ffff0d7224 */ /* 0x003fe200078e00ff */
[----:B------:R-:W-:-:S11]  /*2580*/  ISETP.NE.AND P1, PT, R16, RZ, PT ;  /* 0x000000ff1000720c */ /* 0x000fd60003f25270 */
[----:B------:R-:W-:Y:S05]  /*2590*/  @!P0 BRA `(.L_x_34) ;  /* 0x0000000000d08947 */ /* 0x000fea0003800000 */
[----:B----4-:R-:W0:Y:S01]  /*25a0*/  S2R R5, SR_CgaCtaId ;  /* 0x0000000000057919 */ /* 0x010e220000008800 */
[----:B--2---:R-:W1:Y:S01]  /*25b0*/  LDC.64 R2, c[0x0][0x380] ;  /* 0x0000e000ff027b82 */ /* 0x004e620000000a00 */
[----:B------:R-:W-:Y:S01]  /*25c0*/  MOV R12, 0x400 ;  /* 0x00000400000c7802 */ /* 0x000fe20000000f00 */
[----:B------:R-:W-:Y:S01]  /*25d0*/  IMAD.MOV.U32 R17, RZ, RZ, RZ ;  /* 0x000000ffff117224 */ /* 0x000fe200078e00ff */
[----:B------:R-:W-:Y:S02]  /*25e0*/  LOP3.LUT R13, R0, 0x7ffffff8, RZ, 0xc0, !PT ;  /* 0x7ffffff8000d7812 */ /* 0x000fe400078ec0ff */
[----:B0-----:R-:W-:-:S07]  /*25f0*/  LEA R12, R5, R12, 0x18 ;  /* 0x0000000c050c7211 */ /* 0x001fce00078ec0ff */
.L_x_35:
[----:B0-----:R-:W-:Y:S01]  /*2600*/  IMAD R10, R17, 0x10, R12 ;  /* 0x00000010110a7824 */ /* 0x001fe200078e020c */
[----:B------:R-:W-:Y:S01]  /*2610*/  R2UR UR4, R14 ;  /* 0x000000000e0472ca */ /* 0x000fe200000e0000 */
[----:B------:R-:W-:Y:S01]  /*2620*/  IMAD R11, R0, UR36, R17 ;  /* 0x00000024000b7c24 */ /* 0x000fe2000f8e0211 */
[----:B------:R-:W-:Y:S01]  /*2630*/  R2UR UR5, R15 ;  /* 0x000000000f0572ca */ /* 0x000fe200000e0000 */
[----:B------:R-:W-:Y:S01]  /*2640*/  VIADD R17, R17, 0x8 ;  /* 0x0000000811117836 */ /* 0x000fe20000000000 */
[----:B------:R-:W0:Y:S01]  /*2650*/  LDS R20, [R10] ;  /* 0x000000000a147984 */ /* 0x000e220000000800 */
[C---:B------:R-:W-:Y:S01]  /*2660*/  R2UR UR6, R14.reuse ;  /* 0x000000000e0672ca */ /* 0x040fe200000e0000 */
[----:B------:R-:W-:Y:S01]  /*2670*/  VIADD R7, R11, 0x1 ;  /* 0x000000010b077836 */ /* 0x000fe20000000000 */
[----:B------:R-:W-:Y:S01]  /*2680*/  R2UR UR7, R15 ;  /* 0x000000000f0772ca */ /* 0x000fe200000e0000 */
[----:B------:R-:W2:Y:S01]  /*2690*/  LDS R22, [R10+0x10] ;  /* 0x000010000a167984 */ /* 0x000ea20000000800 */
[C---:B------:R-:W-:Y:S01]  /*26a0*/  R2UR UR8, R14.reuse ;  /* 0x000000000e0872ca */ /* 0x040fe200000e0000 */
[--C-:B-1----:R-:W-:Y:S01]  /*26b0*/  IMAD.WIDE.U32 R4, R11, 0x4, R2.reuse ;  /* 0x000000040b047825 */ /* 0x102fe200078e0002 */
[----:B------:R-:W-:Y:S01]  /*26c0*/  R2UR UR9, R15 ;  /* 0x000000000f0972ca */ /* 0x000fe200000e0000 */
[----:B------:R-:W1:Y:S01]  /*26d0*/  LDS R24, [R10+0x20] ;  /* 0x000020000a187984 */ /* 0x000e620000000800 */
[C---:B------:R-:W-:Y:S01]  /*26e0*/  R2UR UR10, R14.reuse ;  /* 0x000000000e0a72ca */ /* 0x040fe200000e0000 */
[----:B---3--:R-:W-:Y:S01]  /*26f0*/  VIADD R9, R11, 0x2 ;  /* 0x000000020b097836 */ /* 0x008fe20000000000 */
[----:B------:R-:W-:Y:S01]  /*2700*/  R2UR UR11, R15 ;  /* 0x000000000f0b72ca */ /* 0x000fe200000e0000 */
[----:B------:R-:W3:Y:S01]  /*2710*/  LDS R29, [R10+0x30] ;  /* 0x000030000a1d7984 */ /* 0x000ee20000000800 */
[----:B------:R-:W-:Y:S01]  /*2720*/  IMAD.WIDE.U32 R6, R7, 0x4, R2 ;  /* 0x0000000407067825 */ /* 0x000fe200078e0002 */
[----:B------:R-:W-:-:S02]  /*2730*/  R2UR UR12, R14 ;  /* 0x000000000e0c72ca */ /* 0x000fc400000e0000 */
[----:B------:R-:W4:Y:S01]  /*2740*/  LDS R25, [R10+0x40] ;  /* 0x000040000a197984 */ /* 0x000f220000000800 */
[----:B------:R-:W-:Y:S01]  /*2750*/  VIADD R27, R11, 0x3 ;  /* 0x000000030b1b7836 */ /* 0x000fe20000000000 */
[----:B------:R-:W-:Y:S01]  /*2760*/  R2UR UR13, R15 ;  /* 0x000000000f0d72ca */ /* 0x000fe200000e0000 */
[--C-:B------:R-:W-:Y:S01]  /*2770*/  IMAD.WIDE.U32 R8, R9, 0x4, R2.reuse ;  /* 0x0000000409087825 */ /* 0x100fe200078e0002 */
[----:B------:R-:W5:Y:S01]  /*2780*/  LDS R23, [R10+0x50] ;  /* 0x000050000a177984 */ /* 0x000f620000000800 */
[----:B------:R-:W-:Y:S02]  /*2790*/  ISETP.NE.AND P0, PT, R17, R13, PT ;  /* 0x0000000d1100720c */ /* 0x000fe40003f05270 */
[----:B------:R-:W-:Y:S01]  /*27a0*/  VIADD R28, R11, 0x6 ;  /* 0x000000060b1c7836 */ /* 0x000fe20000000000 */
[----:B------:R-:W5:Y:S01]  /*27b0*/  LDS R21, [R10+0x60] ;  /* 0x000060000a157984 */ /* 0x000f620000000800 */
[----:B------:R-:W-:-:S03]  /*27c0*/  IMAD.WIDE.U32 R26, R27, 0x4, R2 ;  /* 0x000000041b1a7825 */ /* 0x000fc600078e0002 */
[----:B------:R0:W5:Y:S02]  /*27d0*/  LDS R19, [R10+0x70] ;  /* 0x000070000a137984 */ /* 0x0001640000000800 */
[C---:B0-----:R-:W-:Y:S02]  /*27e0*/  VIADD R10, R11.reuse, 0x4 ;  /* 0x000000040b0a7836 */ /* 0x041fe40000000000 */
[----:B------:R0:W-:Y:S04]  /*27f0*/  STG.E desc[UR4][R4.64], R20 ;  /* 0x0000001404007986 */ /* 0x0001e8000c101904 */
[----:B--2---:R2:W-:Y:S04]  /*2800*/  STG.E desc[UR6][R6.64], R22 ;  /* 0x0000001606007986 */ /* 0x0045e8000c101906 */
[----:B-1----:R1:W-:Y:S01]  /*2810*/  STG.E desc[UR8][R8.64], R24 ;  /* 0x0000001808007986 */ /* 0x0023e2000c101908 */
[----:B0-----:R-:W-:-:S03]  /*2820*/  VIADD R20, R11, 0x5 ;  /* 0x000000050b147836 */ /* 0x001fc60000000000 */
[----:B---3--:R0:W-:Y:S01]  /*2830*/  STG.E desc[UR4][R26.64], R29 ;  /* 0x0000001d1a007986 */ /* 0x0081e2000c101904 */
[----:B------:R-:W-:Y:S02]  /*2840*/  VIADD R11, R11, 0x7 ;  /* 0x000000070b0b7836 */ /* 0x000fe40000000000 */
[----:B------:R-:W-:-:S04]  /*2850*/  IMAD.WIDE.U32 R4, R10, 0x4, R2 ;  /* 0x000000040a047825 */ /* 0x000fc800078e0002 */
[--C-:B--2---:R-:W-:Y:S01]  /*2860*/  IMAD.WIDE.U32 R6, R20, 0x4, R2.reuse ;  /* 0x0000000414067825 */ /* 0x104fe200078e0002 */
[----:B----4-:R0:W-:Y:S03]  /*2870*/  STG.E desc[UR6][R4.64], R25 ;  /* 0x0000001904007986 */ /* 0x0101e6000c101906 */
[--C-:B-1----:R-:W-:Y:S01]  /*2880*/  IMAD.WIDE.U32 R8, R28, 0x4, R2.reuse ;  /* 0x000000041c087825 */ /* 0x102fe200078e0002 */
[----:B-----5:R0:W-:Y:S03]  /*2890*/  STG.E desc[UR8][R6.64], R23 ;  /* 0x0000001706007986 */ /* 0x0201e6000c101908 */
[----:B------:R-:W-:Y:S01]  /*28a0*/  IMAD.WIDE.U32 R10, R11, 0x4, R2 ;  /* 0x000000040b0a7825 */ /* 0x000fe200078e0002 */
[----:B------:R0:W-:Y:S04]  /*28b0*/  STG.E desc[UR10][R8.64], R21 ;  /* 0x0000001508007986 */ /* 0x0001e8000c10190a */
[----:B------:R0:W-:Y:S01]  /*28c0*/  STG.E desc[UR12][R10.64], R19 ;  /* 0x000000130a007986 */ /* 0x0001e2000c10190c */
[----:B------:R-:W-:Y:S05]  /*28d0*/  @P0 BRA `(.L_x_35) ;  /* 0xfffffffc00480947 */ /* 0x000fea000383ffff */
.L_x_34:
[----:B------:R-:W-:Y:S05]  /*28e0*/  @!P1 EXIT ;  /* 0x000000000000994d */ /* 0x000fea0003800000 */
[----:B------:R-:W-:Y:S02]  /*28f0*/  ISETP.GE.U32.AND P0, PT, R16, 0x4, PT ;  /* 0x000000041000780c */ /* 0x000fe40003f06070 */
[----:B------:R-:W-:-:S11]  /*2900*/  ISETP.NE.AND P1, PT, R18, RZ, PT ;  /* 0x000000ff1200720c */ /* 0x000fd60003f25270 */
[----:B------:R-:W-:Y:S05]  /*2910*/  @!P0 BRA `(.L_x_36) ;  /* 0x0000000000788947 */ /* 0x000fea0003800000 */
[----:B--2---:R-:W1:Y:S01]  /*2920*/  S2R R3, SR_CgaCtaId ;  /* 0x0000000000037919 */ /* 0x004e620000008800 */
[----:B------:R-:W-:Y:S01]  /*2930*/  MOV R2, 0x400 ;  /* 0x0000040000027802 */ /* 0x000fe20000000f00 */
[----:B0---4-:R-:W-:Y:S01]  /*2940*/  IMAD R5, R0, UR36, R13 ;  /* 0x0000002400057c24 */ /* 0x011fe2000f8e020d */
[C---:B------:R-:W-:Y:S02]  /*2950*/  R2UR UR4, R14.reuse ;  /* 0x000000000e0472ca */ /* 0x040fe400000e0000 */
[----:B------:R-:W-:Y:S01]  /*2960*/  R2UR UR5, R15 ;  /* 0x000000000f0572ca */ /* 0x000fe200000e0000 */
[C---:B------:R-:W-:Y:S01]  /*2970*/  VIADD R7, R5.reuse, 0x1 ;  /* 0x0000000105077836 */ /* 0x040fe20000000000 */
[C---:B------:R-:W-:Y:S01]  /*2980*/  R2UR UR6, R14.reuse ;  /* 0x000000000e0672ca */ /* 0x040fe200000e0000 */
[----:B---3--:R-:W-:Y:S01]  /*2990*/  VIADD R9, R5, 0x2 ;  /* 0x0000000205097836 */ /* 0x008fe20000000000 */
[----:B------:R-:W-:Y:S01]  /*29a0*/  R2UR UR7, R15 ;  /* 0x000000000f0772ca */ /* 0x000fe200000e0000 */
[----:B------:R-:W-:Y:S01]  /*29b0*/  VIADD R23, R5, 0x3 ;  /* 0x0000000305177836 */ /* 0x000fe20000000000 */
[----:B------:R-:W-:-:S02]  /*29c0*/  R2UR UR8, R14 ;  /* 0x000000000e0872ca */ /* 0x000fc400000e0000 */
[C---:B------:R-:W-:Y:S02]  /*29d0*/  R2UR UR9, R15.reuse ;  /* 0x000000000f0972ca */ /* 0x040fe400000e0000 */
[----:B------:R-:W-:Y:S02]  /*29e0*/  R2UR UR10, R14 ;  /* 0x000000000e0a72ca */ /* 0x000fe400000e0000 */
[----:B------:R-:W-:Y:S02]  /*29f0*/  R2UR UR11, R15 ;  /* 0x000000000f0b72ca */ /* 0x000fe400000e0000 */
[----:B-1----:R-:W-:-:S05]  /*2a00*/  LEA R2, R3, R2, 0x18 ;  /* 0x0000000203027211 */ /* 0x002fca00078ec0ff */
[C---:B------:R-:W-:Y:S02]  /*2a10*/  IMAD R6, R13.reuse, 0x10, R2 ;  /* 0x000000100d067824 */ /* 0x040fe400078e0202 */
[----:B------:R-:W0:Y:S01]  /*2a20*/  LDC.64 R2, c[0x0][0x380] ;  /* 0x0000e000ff027b82 */ /* 0x000e220000000a00 */
[----:B------:R-:W-:Y:S02]  /*2a30*/  VIADD R13, R13, 0x4 ;  /* 0x000000040d0d7836 */ /* 0x000fe40000000000 */
[----:B------:R-:W1:Y:S04]  /*2a40*/  LDS R11, [R6] ;  /* 0x00000000060b7984 */ /* 0x000e680000000800 */
[----:B------:R-:W2:Y:S04]  /*2a50*/  LDS R17, [R6+0x10] ;  /* 0x0000100006117984 */ /* 0x000ea80000000800 */
[----:B------:R-:W3:Y:S04]  /*2a60*/  LDS R19, [R6+0x20] ;  /* 0x0000200006137984 */ /* 0x000ee80000000800 */
[----:B------:R4:W5:Y:S01]  /*2a70*/  LDS R21, [R6+0x30] ;  /* 0x0000300006157984 */ /* 0x0009620000000800 */
[----:B0-----:R-:W-:-:S04]  /*2a80*/  IMAD.WIDE.U32 R4, R5, 0x4, R2 ;  /* 0x0000000405047825 */ /* 0x001fc800078e0002 */
[----:B----4-:R-:W-:-:S04]  /*2a90*/  IMAD.WIDE.U32 R6, R7, 0x4, R2 ;  /* 0x0000000407067825 */ /* 0x010fc800078e0002 */
[----:B------:R-:W-:-:S04]  /*2aa0*/  IMAD.WIDE.U32 R8, R9, 0x4, R2 ;  /* 0x0000000409087825 */ /* 0x000fc800078e0002 */
[----:B------:R-:W-:Y:S01]  /*2ab0*/  IMAD.WIDE.U32 R2, R23, 0x4, R2 ;  /* 0x0000000417027825 */ /* 0x000fe200078e0002 */
[----:B-1----:R1:W-:Y:S04]  /*2ac0*/  STG.E desc[UR4][R4.64], R11 ;  /* 0x0000000b04007986 */ /* 0x0023e8000c101904 */
[----:B--2---:R1:W-:Y:S04]  /*2ad0*/  STG.E desc[UR6][R6.64], R17 ;  /* 0x0000001106007986 */ /* 0x0043e8000c101906 */
[----:B---3--:R1:W-:Y:S04]  /*2ae0*/  STG.E desc[UR8][R8.64], R19 ;  /* 0x0000001308007986 */ /* 0x0083e8000c101908 */
[----:B-----5:R1:W-:Y:S02]  /*2af0*/  STG.E desc[UR10][R2.64], R21 ;  /* 0x0000001502007986 */ /* 0x0203e4000c10190a */
.L_x_36:
[----:B------:R-:W-:Y:S05]  /*2b00*/  @!P1 EXIT ;  /* 0x000000000000994d */ /* 0x000fea0003800000 */
[----:B------:R-:W-:Y:S02]  /*2b10*/  ISETP.NE.AND P1, PT, R18, 0x1, PT ;  /* 0x000000011200780c */ /* 0x000fe40003f25270 */
[----:B-1----:R-:W-:-:S04]  /*2b20*/  LOP3.LUT R2, R0, 0x1, RZ, 0xc0, !PT ;  /* 0x0000000100027812 */ /* 0x002fc800078ec0ff */
[----:B------:R-:W-:-:S07]  /*2b30*/  ISETP.NE.U32.AND P0, PT, R2, 0x1, PT ;  /* 0x000000010200780c */ /* 0x000fce0003f05070 */
[----:B------:R-:W-:Y:S06]  /*2b40*/  @!P1 BRA `(.L_x_37) ;  /* 0x0000000000489947 */ /* 0x000fec0003800000 */
[----:B--2---:R-:W1:Y:S01]  /*2b50*/  S2R R3, SR_CgaCtaId ;  /* 0x0000000000037919 */ /* 0x004e620000008800 */
[----:B------:R-:W-:Y:S01]  /*2b60*/  MOV R2, 0x400 ;  /* 0x0000040000027802 */ /* 0x000fe20000000f00 */
[----:B0---4-:R-:W-:Y:S01]  /*2b70*/  IMAD R5, R0, UR36, R13 ;  /* 0x0000002400057c24 */ /* 0x011fe2000f8e020d */
[C---:B------:R-:W-:Y:S02]  /*2b80*/  R2UR UR4, R14.reuse ;  /* 0x000000000e0472ca */ /* 0x040fe400000e0000 */
[----:B------:R-:W-:Y:S01]  /*2b90*/  R2UR UR5, R15 ;  /* 0x000000000f0572ca */ /* 0x000fe200000e0000 */
[----:B------:R-:W-:Y:S01]  /*2ba0*/  VIADD R11, R5, 0x1 ;  /* 0x00000001050b7836 */ /* 0x000fe20000000000 */
[----:B------:R-:W-:Y:S02]  /*2bb0*/  R2UR UR6, R14 ;  /* 0x000000000e0672ca */ /* 0x000fe400000e0000 */
[----:B------:R-:W-:Y:S02]  /*2bc0*/  R2UR UR7, R15 ;  /* 0x000000000f0772ca */ /* 0x000fe400000e0000 */
[----:B-1----:R-:W-:-:S05]  /*2bd0*/  LEA R2, R3, R2, 0x18 ;  /* 0x0000000203027211 */ /* 0x002fca00078ec0ff */
[C---:B------:R-:W-:Y:S02]  /*2be0*/  IMAD R6, R13.reuse, 0x10, R2 ;  /* 0x000000100d067824 */ /* 0x040fe400078e0202 */
[----:B------:R-:W0:Y:S01]  /*2bf0*/  LDC.64 R2, c[0x0][0x380] ;  /* 0x0000e000ff027b82 */ /* 0x000e220000000a00 */
[----:B------:R-:W-:Y:S02]  /*2c00*/  VIADD R13, R13, 0x2 ;  /* 0x000000020d0d7836 */ /* 0x000fe40000000000 */
[----:B------:R-:W1:Y:S04]  /*2c10*/  LDS R7, [R6] ;  /* 0x0000000006077984 */ /* 0x000e680000000800 */
[----:B---3--:R-:W2:Y:S01]  /*2c20*/  LDS R9, [R6+0x10] ;  /* 0x0000100006097984 */ /* 0x008ea20000000800 */
[----:B0-----:R-:W-:-:S04]  /*2c30*/  IMAD.WIDE.U32 R4, R5, 0x4, R2 ;  /* 0x0000000405047825 */ /* 0x001fc800078e0002 */
[----:B------:R-:W-:Y:S01]  /*2c40*/  IMAD.WIDE.U32 R2, R11, 0x4, R2 ;  /* 0x000000040b027825 */ /* 0x000fe200078e0002 */
[----:B-1----:R1:W-:Y:S04]  /*2c50*/  STG.E desc[UR4][R4.64], R7 ;  /* 0x0000000704007986 */ /* 0x0023e8000c101904 */
[----:B--2---:R1:W-:Y:S02]  /*2c60*/  STG.E desc[UR6][R2.64], R9 ;  /* 0x0000000902007986 */ /* 0x0043e4000c101906 */
.L_x_37:
[----:B------:R-:W-:Y:S05]  /*2c70*/  @P0 EXIT ;  /* 0x000000000000094d */ /* 0x000fea0003800000 */
[----:B-12---:R-:W1:Y:S01]  /*2c80*/  S2R R3, SR_CgaCtaId ;  /* 0x0000000000037919 */ /* 0x006e620000008800 */
[----:B------:R-:W-:Y:S02]  /*2c90*/  MOV R2, 0x400 ;  /* 0x0000040000027802 */ /* 0x000fe40000000f00 */
[----:B------:R-:W-:Y:S02]  /*2ca0*/  R2UR UR4, R14 ;  /* 0x000000000e0472ca */ /* 0x000fe400000e0000 */
[----:B------:R-:W-:Y:S02]  /*2cb0*/  R2UR UR5, R15 ;  /* 0x000000000f0572ca */ /* 0x000fe400000e0000 */
[----:B-1----:R-:W-:-:S05]  /*2cc0*/  LEA R2, R3, R2, 0x18 ;  /* 0x0000000203027211 */ /* 0x002fca00078ec0ff */
[----:B0-----:R-:W-:Y:S02]  /*2cd0*/  IMAD R4, R13, 0x10, R2 ;  /* 0x000000100d047824 */ /* 0x001fe400078e0202 */
[----:B------:R-:W0:Y:S01]  /*2ce0*/  LDC.64 R2, c[0x0][0x380] ;  /* 0x0000e000ff027b82 */ /* 0x000e220000000a00 */
[----:B------:R-:W-:Y:S02]  /*2cf0*/  IMAD R13, R0, UR36, R13 ;  /* 0x00000024000d7c24 */ /* 0x000fe4000f8e020d */
[----:B----4-:R-:W1:Y:S02]  /*2d00*/  LDS R5, [R4] ;  /* 0x0000000004057984 */ /* 0x010e640000000800 */
[----:B0-----:R-:W-:-:S05]  /*2d10*/  IMAD.WIDE.U32 R2, R13, 0x4, R2 ;  /* 0x000000040d027825 */ /* 0x001fca00078e0002 */
[----:B-1----:R-:W-:Y:S01]  /*2d20*/  STG.E desc[UR4][R2.64], R5 ;  /* 0x0000000502007986 */ /* 0x002fe2000c101904 */
[----:B------:R-:W-:Y:S05]  /*2d30*/  EXIT ;  /* 0x000000000000794d */ /* 0x000fea0003800000 */
.L_x_38:
[----:B------:R-:W-:-:S00]  /*2d40*/  BRA `(.L_x_38) ;  /* 0xfffffffc00fc7947 */ /* 0x000fc0000383ffff */
[----:B------:R-:W-:-:S00]  /*2d50*/  NOP ;  /* 0x0000000000007918 */ /* 0x000fc00000000000 */
        /* <DEDUP_REMOVED lines=10> */
.L_x_39:


//--------------------- .nv.global.init           --------------------------
	.section	.nv.global.init,"aw",@progbits
.nv.global.init:
	.type		$str,@object
	.size		$str,(.L_0 - $str)
$str:
        /*0000*/ 	.byte	0x42, 0x69, 0x6e, 0x20, 0x73, 0x69, 0x7a, 0x65, 0x20, 0x3a, 0x20, 0x25, 0x66, 0x0a, 0x00
.L_0:


//--------------------- .nv.shared._Z14histogram_cudaPiPfmffii --------------------------
	.section	.nv.shared._Z14histogram_cudaPiPfmffii,"aw",@nobits
	.sectionflags	@""
	.align	16
	.zero		1024


//--------------------- .nv.shared.reserved.0     --------------------------
	.section	.nv.shared.reserved.0,"aw",@nobits
	.weak		__nv_reservedSMEM_offset_0_alias
	.size		__nv_reservedSMEM_offset_0_alias, 0, 64
	.other		__nv_reservedSMEM_offset_0_alias,@"STO_CUDA_RESERVED_SHARED STV_DEFAULT"
__nv_reservedSMEM_offset_0_alias:
	.zero		0
	.zero		64


//--------------------- .nv.constant0._Z14histogram_cudaPiPfmffii --------------------------
	.section	.nv.constant0._Z14histogram_cudaPiPfmffii,"a",@progbits
	.sectionflags	@""
	.align	4
.nv.constant0._Z14histogram_cudaPiPfmffii:
	.zero		936


//--------------------- SYMBOLS --------------------------

	.type		.nv.reservedSmem.offset0,@object
	.size		.nv.reservedSmem.offset0,0x4
	.type		.nv.reservedSmem.cap,@object
	.size		.nv.reservedSmem.cap,0x4
	.type		malloc,@function
	.type		vprintf,@function
